def attn_fwd(
    Q,
    K,
    V,
    Out,
    Lse,
    sm_scale,
    stride_qz,
    stride_qh,
    stride_qm,
    stride_qk,
    stride_kz,
    stride_kh,
    stride_kn,
    stride_kk,
    stride_vz,
    stride_vh,
    stride_vn,
    stride_vk,
    stride_oz,
    stride_oh,
    stride_om,
    stride_ok,
    seqlen_q,
    seqlen_k,
    BLOCK_M: tl.constexpr,
    BLOCK_N: tl.constexpr,
    HEAD_DIM: tl.constexpr,
    CAUSAL: tl.constexpr,
):
    start_m = tl.program_id(0)
    off_hz = tl.program_id(1)
    q_off = off_hz * stride_qh
    k_off = off_hz * stride_kh
    v_off = off_hz * stride_vh
    offs_m = start_m * BLOCK_M + tl.arange(0, BLOCK_M)
    offs_d = tl.arange(0, HEAD_DIM)
    offs_n = tl.arange(0, BLOCK_N)
    q_ptrs = Q + q_off + offs_m[:, None] * stride_qm + offs_d[None, :] * stride_qk
    k_ptrs = K + k_off + offs_d[:, None] * stride_kk + offs_n[None, :] * stride_kn
    v_ptrs = V + v_off + offs_n[:, None] * stride_vn + offs_d[None, :] * stride_vk
    m_i = tl.full([BLOCK_M], float("-inf"), dtype=tl.float32)
    l_i = tl.zeros([BLOCK_M], dtype=tl.float32) + 1.0
    acc = tl.zeros([BLOCK_M, HEAD_DIM], dtype=tl.float32)
    q = tl.load(q_ptrs)
    acc, l_i, m_i = _attn_fwd_inner(
        acc,
        l_i,
        m_i,
        q,
        k_ptrs,
        v_ptrs,
        sm_scale,
        stride_kn,
        stride_vn,
        start_m,
        seqlen_k,
        BLOCK_M,
        BLOCK_N,
        HEAD_DIM,
        CAUSAL,
    )
    acc = acc / l_i[:, None]
    lse = m_i + tl.math.log2(l_i) / 1.4426950408889634
    o_ptrs = (
        Out
        + off_hz * stride_oh
        + offs_m[:, None] * stride_om
        + offs_d[None, :] * stride_ok
    )
    tl.store(o_ptrs, acc.to(Out.dtype.element_ty))
    tl.store(Lse + off_hz * seqlen_q + offs_m, lse)

# config = {"BLOCK_M": 32, "BLOCK_N": 64, "HEAD_DIM": 32, "arch": "sm_100", "causal": true, "dtype": "bf16", "num_stages": 2, "num_warps": 8}
# arch = sm_100


// ===== COMPILED SASS (sm_100a) =====

	.target	sm_100a

	.elftype	@"ET_EXEC"


//--------------------- .note.nv.tkinfo           --------------------------
	.section	.note.nv.tkinfo,"",@"SHT_NOTE"
	.sectionflags	@"SHF_NOTE_NV_TKINFO"
	.tkinfo
        /*0018*/ 	.word	0x00000081
        /*0030*/ 	.string	""
        /*0030*/ 	.string	"ptxas-blackwell"
        /*0030*/ 	.string	"Cuda compilation tools, release 12.9, V12.9.86"
        /*0030*/ 	.string	"Build cuda_12.9.r12.9/compiler.36037853_0"
        /*0030*/ 	.string	"-v  -suppress-debug-info  -lineinfo  -arch sm_100a "



//--------------------- .note.nv.cuver            --------------------------
	.section	.note.nv.cuver,"",@"SHT_NOTE"
	.sectionflags	@"SHF_NOTE_NV_CUVER"
        /*0018*/ 	.short	0x0001
        /*001a*/ 	.short	0x0064
        /*001c*/ 	.short	0x0001
        /*001e*/ 	.short	0x0000
        /*0020*/ 	.short	0x0001
        /*0022*/ 	.short	0x0000


//--------------------- .nv.info                  --------------------------
	.section	.nv.info,"",@"SHT_CUDA_INFO"
	.align	4


	//----- nvinfo : EIATTR_REGCOUNT
	.align		4
        /*0000*/ 	.byte	0x04, 0x2f
        /*0002*/ 	.short	(.L_2 - .L_1)
	.align		4
.L_1:
        /*0004*/ 	.word	index@(attn_fwd)
        /*0008*/ 	.word	0x0000008c


	//----- nvinfo : EIATTR_FRAME_SIZE
	.align		4
.L_2:
        /*000c*/ 	.byte	0x04, 0x11
        /*000e*/ 	.short	(.L_4 - .L_3)
	.align		4
.L_3:
        /*0010*/ 	.word	index@(attn_fwd)
        /*0014*/ 	.word	0x00000000


	//----- nvinfo : EIATTR_MIN_STACK_SIZE
	.align		4
.L_4:
        /*0018*/ 	.byte	0x04, 0x12
        /*001a*/ 	.short	(.L_6 - .L_5)
	.align		4
.L_5:
        /*001c*/ 	.word	index@(attn_fwd)
        /*0020*/ 	.word	0x00000000
.L_6:


//--------------------- .nv.info.attn_fwd         --------------------------
	.section	.nv.info.attn_fwd,"",@"SHT_CUDA_INFO"
	.sectionflags	@""
	.align	4


	//----- nvinfo : EIATTR_CUDA_API_VERSION
	.align		4
        /*0000*/ 	.byte	0x04, 0x37
        /*0002*/ 	.short	(.L_8 - .L_7)
.L_7:
        /*0004*/ 	.word	0x00000081


	//----- nvinfo : EIATTR_KPARAM_INFO
	.align		4
.L_8:
        /*0008*/ 	.byte	0x04, 0x17
        /*000a*/ 	.short	(.L_10 - .L_9)
.L_9:
        /*000c*/ 	.word	0x00000000
        /*0010*/ 	.short	0x0019
        /*0012*/ 	.short	0x0080
        /*0014*/ 	.byte	0x00, 0xf4, 0x21, 0x00


	//----- nvinfo : EIATTR_KPARAM_INFO
	.align		4
.L_10:
        /*0018*/ 	.byte	0x04, 0x17
        /*001a*/ 	.short	(.L_12 - .L_11)
.L_11:
        /*001c*/ 	.word	0x00000000
        /*0020*/ 	.short	0x0018
        /*0022*/ 	.short	0x0078
        /*0024*/ 	.byte	0x00, 0xf4, 0x21, 0x00


	//----- nvinfo : EIATTR_KPARAM_INFO
	.align		4
.L_12:
        /*0028*/ 	.byte	0x04, 0x17
        /*002a*/ 	.short	(.L_14 - .L_13)
.L_13:
        /*002c*/ 	.word	0x00000000
        /*0030*/ 	.short	0x0017
        /*0032*/ 	.short	0x0070
        /*0034*/ 	.byte	0x00, 0xf0, 0x11, 0x00


	//----- nvinfo : EIATTR_KPARAM_INFO
	.align		4
.L_14:
        /*0038*/ 	.byte	0x04, 0x17
        /*003a*/ 	.short	(.L_16 - .L_15)
.L_15:
        /*003c*/ 	.word	0x00000000
        /*0040*/ 	.short	0x0016
        /*0042*/ 	.short	0x006c
        /*0044*/ 	.byte	0x00, 0xf0, 0x11, 0x00


	//----- nvinfo : EIATTR_KPARAM_INFO
	.align		4
.L_16:
        /*0048*/ 	.byte	0x04, 0x17
        /*004a*/ 	.short	(.L_18 - .L_17)
.L_17:
        /*004c*/ 	.word	0x00000000
        /*0050*/ 	.short	0x0015
        /*0052*/ 	.short	0x0068
        /*0054*/ 	.byte	0x00, 0xf0, 0x11, 0x00


	//----- nvinfo : EIATTR_KPARAM_INFO
	.align		4
.L_18:
        /*0058*/ 	.byte	0x04, 0x17
        /*005a*/ 	.short	(.L_20 - .L_19)
.L_19:
        /*005c*/ 	.word	0x00000000
        /*0060*/ 	.short	0x0014
        /*0062*/ 	.short	0x0064
        /*0064*/ 	.byte	0x00, 0xf0, 0x11, 0x00


	//----- nvinfo : EIATTR_KPARAM_INFO
	.align		4
.L_20:
        /*0068*/ 	.byte	0x04, 0x17
        /*006a*/ 	.short	(.L_22 - .L_21)
.L_21:
        /*006c*/ 	.word	0x00000000
        /*0070*/ 	.short	0x0013
        /*0072*/ 	.short	0x0060
        /*0074*/ 	.byte	0x00, 0xf0, 0x11, 0x00


	//----- nvinfo : EIATTR_KPARAM_INFO
	.align		4
.L_22:
        /*0078*/ 	.byte	0x04, 0x17
        /*007a*/ 	.short	(.L_24 - .L_23)
.L_23:
        /*007c*/ 	.word	0x00000000
        /*0080*/ 	.short	0x0012
        /*0082*/ 	.short	0x005c
        /*0084*/ 	.byte	0x00, 0xf0, 0x11, 0x00


	//----- nvinfo : EIATTR_KPARAM_INFO
	.align		4
.L_24:
        /*0088*/ 	.byte	0x04, 0x17
        /*008a*/ 	.short	(.L_26 - .L_25)
.L_25:
        /*008c*/ 	.word	0x00000000
        /*0090*/ 	.short	0x0011
        /*0092*/ 	.short	0x0058
        /*0094*/ 	.byte	0x00, 0xf0, 0x11, 0x00


	//----- nvinfo : EIATTR_KPARAM_INFO
	.align		4
.L_26:
        /*0098*/ 	.byte	0x04, 0x17
        /*009a*/ 	.short	(.L_28 - .L_27)
.L_27:
        /*009c*/ 	.word	0x00000000
        /*00a0*/ 	.short	0x0010
        /*00a2*/ 	.short	0x0054
        /*00a4*/ 	.byte	0x00, 0xf0, 0x11, 0x00


	//----- nvinfo : EIATTR_KPARAM_INFO
	.align		4
.L_28:
        /*00a8*/ 	.byte	0x04, 0x17
        /*00aa*/ 	.short	(.L_30 - .L_29)
.L_29:
        /*00ac*/ 	.word	0x00000000
        /*00b0*/ 	.short	0x000f
        /*00b2*/ 	.short	0x0050
        /*00b4*/ 	.byte	0x00, 0xf0, 0x11, 0x00


	//----- nvinfo : EIATTR_KPARAM_INFO
	.align		4
.L_30:
        /*00b8*/ 	.byte	0x04, 0x17
        /*00ba*/ 	.short	(.L_32 - .L_31)
.L_31:
        /*00bc*/ 	.word	0x00000000
        /*00c0*/ 	.short	0x000e
        /*00c2*/ 	.short	0x004c
        /*00c4*/ 	.byte	0x00, 0xf0, 0x11, 0x00


	//----- nvinfo : EIATTR_KPARAM_INFO
	.align		4
.L_32:
        /*00c8*/ 	.byte	0x04, 0x17
        /*00ca*/ 	.short	(.L_34 - .L_33)
.L_33:
        /*00cc*/ 	.word	0x00000000
        /*00d0*/ 	.short	0x000d
        /*00d2*/ 	.short	0x0048
        /*00d4*/ 	.byte	0x00, 0xf0, 0x11, 0x00


	//----- nvinfo : EIATTR_KPARAM_INFO
	.align		4
.L_34:
        /*00d8*/ 	.byte	0x04, 0x17
        /*00da*/ 	.short	(.L_36 - .L_35)
.L_35:
        /*00dc*/ 	.word	0x00000000
        /*00e0*/ 	.short	0x000c
        /*00e2*/ 	.short	0x0044
        /*00e4*/ 	.byte	0x00, 0xf0, 0x11, 0x00


	//----- nvinfo : EIATTR_KPARAM_INFO
	.align		4
.L_36:
        /*00e8*/ 	.byte	0x04, 0x17
        /*00ea*/ 	.short	(.L_38 - .L_37)
.L_37:
        /*00ec*/ 	.word	0x00000000
        /*00f0*/ 	.short	0x000b
        /*00f2*/ 	.short	0x0040
        /*00f4*/ 	.byte	0x00, 0xf0, 0x11, 0x00


	//----- nvinfo : EIATTR_KPARAM_INFO
	.align		4
.L_38:
        /*00f8*/ 	.byte	0x04, 0x17
        /*00fa*/ 	.short	(.L_40 - .L_39)
.L_39:
        /*00fc*/ 	.word	0x00000000
        /*0100*/ 	.short	0x000a
        /*0102*/ 	.short	0x003c
        /*0104*/ 	.byte	0x00, 0xf0, 0x11, 0x00


	//----- nvinfo : EIATTR_KPARAM_INFO
	.align		4
.L_40:
        /*0108*/ 	.byte	0x04, 0x17
        /*010a*/ 	.short	(.L_42 - .L_41)
.L_41:
        /*010c*/ 	.word	0x00000000
        /*0110*/ 	.short	0x0009
        /*0112*/ 	.short	0x0038
        /*0114*/ 	.byte	0x00, 0xf0, 0x11, 0x00


	//----- nvinfo : EIATTR_KPARAM_INFO
	.align		4
.L_42:
        /*0118*/ 	.byte	0x04, 0x17
        /*011a*/ 	.short	(.L_44 - .L_43)
.L_43:
        /*011c*/ 	.word	0x00000000
        /*0120*/ 	.short	0x0008
        /*0122*/ 	.short	0x0034
        /*0124*/ 	.byte	0x00, 0xf0, 0x11, 0x00


	//----- nvinfo : EIATTR_KPARAM_INFO
	.align		4
.L_44:
        /*0128*/ 	.byte	0x04, 0x17
        /*012a*/ 	.short	(.L_46 - .L_45)
.L_45:
        /*012c*/ 	.word	0x00000000
        /*0130*/ 	.short	0x0007
        /*0132*/ 	.short	0x0030
        /*0134*/ 	.byte	0x00, 0xf0, 0x11, 0x00


	//----- nvinfo : EIATTR_KPARAM_INFO
	.align		4
.L_46:
        /*0138*/ 	.byte	0x04, 0x17
        /*013a*/ 	.short	(.L_48 - .L_47)
.L_47:
        /*013c*/ 	.word	0x00000000
        /*0140*/ 	.short	0x0006
        /*0142*/ 	.short	0x002c
        /*0144*/ 	.byte	0x00, 0xf0, 0x11, 0x00


	//----- nvinfo : EIATTR_KPARAM_INFO
	.align		4
.L_48:
        /*0148*/ 	.byte	0x04, 0x17
        /*014a*/ 	.short	(.L_50 - .L_49)
.L_49:
        /*014c*/ 	.word	0x00000000
        /*0150*/ 	.short	0x0005
        /*0152*/ 	.short	0x0028
        /*0154*/ 	.byte	0x00, 0xf0, 0x11, 0x00


	//----- nvinfo : EIATTR_KPARAM_INFO
	.align		4
.L_50:
        /*0158*/ 	.byte	0x04, 0x17
        /*015a*/ 	.short	(.L_52 - .L_51)
.L_51:
        /*015c*/ 	.word	0x00000000
        /*0160*/ 	.short	0x0004
        /*0162*/ 	.short	0x0020
        /*0164*/ 	.byte	0x00, 0xf4, 0x21, 0x00


	//----- nvinfo : EIATTR_KPARAM_INFO
	.align		4
.L_52:
        /*0168*/ 	.byte	0x04, 0x17
        /*016a*/ 	.short	(.L_54 - .L_53)
.L_53:
        /*016c*/ 	.word	0x00000000
        /*0170*/ 	.short	0x0003
        /*0172*/ 	.short	0x0018
        /*0174*/ 	.byte	0x00, 0xf4, 0x21, 0x00


	//----- nvinfo : EIATTR_KPARAM_INFO
	.align		4
.L_54:
        /*0178*/ 	.byte	0x04, 0x17
        /*017a*/ 	.short	(.L_56 - .L_55)
.L_55:
        /*017c*/ 	.word	0x00000000
        /*0180*/ 	.short	0x0002
        /*0182*/ 	.short	0x0010
        /*0184*/ 	.byte	0x00, 0xf4, 0x21, 0x00


	//----- nvinfo : EIATTR_KPARAM_INFO
	.align		4
.L_56:
        /*0188*/ 	.byte	0x04, 0x17
        /*018a*/ 	.short	(.L_58 - .L_57)
.L_57:
        /*018c*/ 	.word	0x00000000
        /*0190*/ 	.short	0x0001
        /*0192*/ 	.short	0x0008
        /*0194*/ 	.byte	0x00, 0xf4, 0x21, 0x00


	//----- nvinfo : EIATTR_KPARAM_INFO
	.align		4
.L_58:
        /*0198*/ 	.byte	0x04, 0x17
        /*019a*/ 	.short	(.L_60 - .L_59)
.L_59:
        /*019c*/ 	.word	0x00000000
        /*01a0*/ 	.short	0x0000
        /*01a2*/ 	.short	0x0000
        /*01a4*/ 	.byte	0x00, 0xf4, 0x21, 0x00


	//----- nvinfo : EIATTR_SPARSE_MMA_MASK
	.align		4
.L_60:
        /*01a8*/ 	.byte	0x03, 0x50
        /*01aa*/ 	.short	0x0000


	//----- nvinfo : EIATTR_MAXREG_COUNT
	.align		4
        /*01ac*/ 	.byte	0x03, 0x1b
        /*01ae*/ 	.short	0x00ff


	//----- nvinfo : EIATTR_NUM_BARRIERS
	.align		4
        /*01b0*/ 	.byte	0x02, 0x4c
        /*01b2*/ 	.byte	0x01
	.zero		1


	//----- nvinfo : EIATTR_COOP_GROUP_MASK_REGIDS
	.align		4
        /*01b4*/ 	.byte	0x04, 0x29
        /*01b6*/ 	.short	(.L_62 - .L_61)


	//   ....[0]....
.L_61:
        /*01b8*/ 	.word	0xffffffff


	//   ....[1]....
        /*01bc*/ 	.word	0xffffffff


	//   ....[2]....
        /*01c0*/ 	.word	0xffffffff


	//   ....[3]....
        /*01c4*/ 	.word	0xffffffff


	//   ....[4]....
        /*01c8*/ 	.word	0xffffffff


	//   ....[5]....
        /*01cc*/ 	.word	0xffffffff


	//   ....[6]....
        /*01d0*/ 	.word	0xffffffff


	//   ....[7]....
        /*01d4*/ 	.word	0xffffffff


	//----- nvinfo : EIATTR_COOP_GROUP_INSTR_OFFSETS
	.align		4
.L_62:
        /*01d8*/ 	.byte	0x04, 0x28
        /*01da*/ 	.short	(.L_64 - .L_63)


	//   ....[0]....
.L_63:
        /*01dc*/ 	.word	0x00001550


	//   ....[1]....
        /*01e0*/ 	.word	0x00001630


	//   ....[2]....
        /*01e4*/ 	.word	0x00001960


	//   ....[3]....
        /*01e8*/ 	.word	0x000019e0


	//   ....[4]....
        /*01ec*/ 	.word	0x000024a0


	//   ....[5]....
        /*01f0*/ 	.word	0x000024b0


	//   ....[6]....
        /*01f4*/ 	.word	0x00002560


	//   ....[7]....
        /*01f8*/ 	.word	0x00002580


	//----- nvinfo : EIATTR_VRC_CTA_INIT_COUNT
	.align		4
.L_64:
        /*01fc*/ 	.byte	0x02, 0x4a
	.zero		1
	.zero		1


	//----- nvinfo : EIATTR_EXIT_INSTR_OFFSETS
	.align		4
        /*0200*/ 	.byte	0x04, 0x1c
        /*0202*/ 	.short	(.L_66 - .L_65)


	//   ....[0]....
.L_65:
        /*0204*/ 	.word	0x000033a0


	//   ....[1]....
        /*0208*/ 	.word	0x000033d0


	//----- nvinfo : EIATTR_REQNTID
	.align		4
.L_66:
        /*020c*/ 	.byte	0x04, 0x10
        /*020e*/ 	.short	(.L_68 - .L_67)
.L_67:
        /*0210*/ 	.word	0x00000100
        /*0214*/ 	.word	0x00000001
        /*0218*/ 	.word	0x00000001


	//----- nvinfo : EIATTR_CBANK_PARAM_SIZE
	.align		4
.L_68:
        /*021c*/ 	.byte	0x03, 0x19
        /*021e*/ 	.short	0x0088


	//----- nvinfo : EIATTR_PARAM_CBANK
	.align		4
        /*0220*/ 	.byte	0x04, 0x0a
        /*0222*/ 	.short	(.L_70 - .L_69)
	.align		4
.L_69:
        /*0224*/ 	.word	index@(.nv.constant0.attn_fwd)
        /*0228*/ 	.short	0x0380
        /*022a*/ 	.short	0x0088


	//----- nvinfo : EIATTR_SW_WAR
	.align		4
.L_70:
        /*022c*/ 	.byte	0x04, 0x36
        /*022e*/ 	.short	(.L_72 - .L_71)
.L_71:
        /*0230*/ 	.word	0x00000008
.L_72:


//--------------------- .nv.compat                --------------------------
	.section	.nv.compat,"",@"SHT_CUDA_COMPAT_INFO"
	.align	4
        /*0000*/ 	.byte	0x02, 0x02, 0x01, 0x00, 0x02, 0x05, 0x05, 0x00, 0x02, 0x03, 0x00, 0x00, 0x02, 0x06, 0x01, 0x00


//--------------------- .nv.callgraph             --------------------------
	.section	.nv.callgraph,"",@"SHT_CUDA_CALLGRAPH"
	.align	4
	.sectionentsize	8
	.align		4
        /*0000*/ 	.word	0x00000000
	.align		4
        /*0004*/ 	.word	0xffffffff
	.align		4
        /*0008*/ 	.word	0x00000000
	.align		4
        /*000c*/ 	.word	0xfffffffe
	.align		4
        /*0010*/ 	.word	0x00000000
	.align		4
        /*0014*/ 	.word	0xfffffffd
	.align		4
        /*0018*/ 	.word	0x00000000
	.align		4
        /*001c*/ 	.word	0xfffffffc


//--------------------- .nv.constant4             --------------------------
	.section	.nv.constant4,"a",@progbits
	.align	8
	.align		8
.nv.constant4:
        /*0000*/ 	.dword	_$_str


//--------------------- .text.attn_fwd            --------------------------
	.section	.text.attn_fwd,"ax",@progbits
	.align	128
        .global         attn_fwd
        .type           attn_fwd,@function
        .size           attn_fwd,(.L_x_3 - attn_fwd)
        .other          attn_fwd,@"STO_CUDA_ENTRY STV_DEFAULT"
attn_fwd:
.text.attn_fwd:
[----:B------:R-:W0:Y:S01]  /*0000*/  LDC R1, c[0x0][0x37c] ;  /* 0x0000df00ff017b82 */ /* 0x000e220000000800 */
[----:B------:R-:W1:Y:S07]  /*0010*/  S2R R21, SR_TID.X ;  /* 0x0000000000157919 */ /* 0x000e6e0000002100 */
[----:B------:R-:W2:Y:S01]  /*0020*/  S2UR UR6, SR_CTAID.X ;  /* 0x00000000000679c3 */ /* 0x000ea20000002500 */
[----:B------:R-:W3:Y:S01]  /*0030*/  LDCU.64 UR4, c[0x0][0x3b0] ;  /* 0x00007600ff0477ac */ /* 0x000ee20008000a00 */
[----:B------:R-:W4:Y:S06]  /*0040*/  LDCU.64 UR14, c[0x0][0x358] ;  /* 0x00006b00ff0e77ac */ /* 0x000f2c0008000a00 */
[----:B------:R-:W3:Y:S08]  /*0050*/  S2UR UR8, SR_CTAID.Y ;  /* 0x00000000000879c3 */ /* 0x000ef00000002600 */
[----:B------:R-:W5:Y:S08]  /*0060*/  LDC R4, c[0x0][0x3b8] ;  /* 0x0000ee00ff047b82 */ /* 0x000f700000000800 */
[----:B------:R-:W0:Y:S01]  /*0070*/  LDC.64 R8, c[0x0][0x380] ;  /* 0x0000e000ff087b82 */ /* 0x000e220000000a00 */
[----:B--2---:R-:W-:-:S06]  /*0080*/  USHF.L.U32 UR6, UR6, 0x5, URZ ;  /* 0x0000000506067899 */ /* 0x004fcc00080006ff */
[----:B------:R-:W-:Y:S01]  /*0090*/  MOV R0, UR6 ;  /* 0x0000000600007c02 */ /* 0x000fe20008000f00 */
[----:B---3--:R-:W-:Y:S01]  /*00a0*/  UIMAD UR4, UR8, UR4, URZ ;  /* 0x00000004080472a4 */ /* 0x008fe2000f8e02ff */
[--C-:B-1----:R-:W-:Y:S02]  /*00b0*/  SHF.R.U32.HI R15, RZ, 0x5, R21.reuse ;  /* 0x00000005ff0f7819 */ /* 0x102fe40000011615 */
[----:B------:R-:W-:Y:S01]  /*00c0*/  LOP3.LUT R0, R0, 0x1f, R21, 0xf8, !PT ;  /* 0x0000001f00007812 */ /* 0x000fe200078ef815 */
[----:B------:R-:W-:Y:S01]  /*00d0*/  USHF.L.U32 UR7, UR4, 0x1, URZ ;  /* 0x0000000104077899 */ /* 0x000fe200080006ff */
[----:B------:R-:W-:Y:S02]  /*00e0*/  SGXT.U32 R15, R15, 0x3 ;  /* 0x000000030f0f781a */ /* 0x000fe40000000000 */
[----:B------:R-:W-:Y:S01]  /*00f0*/  LEA.HI R16, R21, 0x18, RZ, 0x1b ;  /* 0x0000001815107811 */ /* 0x000fe200078fd8ff */
[----:B------:R-:W-:Y:S01]  /*0100*/  IMAD R2, R0, UR5, RZ ;  /* 0x0000000500027c24 */ /* 0x000fe2000f8e02ff */
[----:B------:R-:W-:Y:S01]  /*0110*/  UIMAD.WIDE UR4, UR4, 0x2, URZ ;  /* 0x00000002040478a5 */ /* 0x000fe2000f8e02ff */
[----:B-----5:R-:W-:-:S02]  /*0120*/  IMAD R5, R15, R4, RZ ;  /* 0x000000040f057224 */ /* 0x020fc400078e02ff */
[C---:B------:R-:W-:Y:S02]  /*0130*/  IMAD.SHL.U32 R3, R2.reuse, 0x2, RZ ;  /* 0x0000000202037824 */ /* 0x040fe400078e00ff */
[----:B------:R-:W-:Y:S01]  /*0140*/  IMAD.HI R2, R2, 0x2, RZ ;  /* 0x0000000202027827 */ /* 0x000fe200078e02ff */
[----:B------:R-:W-:Y:S02]  /*0150*/  LEA R7, R4, R5, 0x3 ;  /* 0x0000000504077211 */ /* 0x000fe400078e18ff */
[----:B0-----:R-:W-:Y:S01]  /*0160*/  IADD3 R10, P0, P1, R3, UR7, R8 ;  /* 0x00000007030a7c10 */ /* 0x001fe2000f91e008 */
[----:B------:R-:W-:Y:S02]  /*0170*/  IMAD R11, R16, R4, RZ ;  /* 0x00000004100b7224 */ /* 0x000fe400078e02ff */
[----:B------:R-:W-:Y:S01]  /*0180*/  IMAD R3, R4, 0x8, R7 ;  /* 0x0000000804037824 */ /* 0x000fe200078e0207 */
[----:B------:R-:W-:Y:S02]  /*0190*/  IADD3.X R2, PT, PT, R2, UR5, R9, P0, P1 ;  /* 0x0000000502027c10 */ /* 0x000fe400087e2409 */
[----:B------:R-:W-:-:S02]  /*01a0*/  LEA R4, P0, R5, R10, 0x1 ;  /* 0x0000000a05047211 */ /* 0x000fc400078008ff */
[-C--:B------:R-:W-:Y:S02]  /*01b0*/  LEA R6, P1, R7, R10.reuse, 0x1 ;  /* 0x0000000a07067211 */ /* 0x080fe400078208ff */
[-C--:B------:R-:W-:Y:S02]  /*01c0*/  LEA R8, P2, R3, R10.reuse, 0x1 ;  /* 0x0000000a03087211 */ /* 0x080fe400078408ff */
[----:B------:R-:W-:Y:S02]  /*01d0*/  LEA R10, P3, R11, R10, 0x1 ;  /* 0x0000000a0b0a7211 */ /* 0x000fe400078608ff */
[-C--:B------:R-:W-:Y:S02]  /*01e0*/  LEA.HI.X.SX32 R9, R3, R2.reuse, 0x1, P2 ;  /* 0x0000000203097211 */ /* 0x080fe400010f0eff */
[-C--:B------:R-:W-:Y:S02]  /*01f0*/  LEA.HI.X.SX32 R11, R11, R2.reuse, 0x1, P3 ;  /* 0x000000020b0b7211 */ /* 0x080fe400018f0eff */
[----:B------:R-:W-:-:S02]  /*0200*/  LEA.HI.X.SX32 R5, R5, R2, 0x1, P0 ;  /* 0x0000000205057211 */ /* 0x000fc400000f0eff */
[----:B----4-:R-:W2:Y:S01]  /*0210*/  LDG.E.U16 R9, desc[UR14][R8.64] ;  /* 0x0000000e08097981 */ /* 0x010ea2000c1e1500 */
[----:B------:R-:W-:-:S03]  /*0220*/  LEA.HI.X.SX32 R7, R7, R2, 0x1, P1 ;  /* 0x0000000207077211 */ /* 0x000fc600008f0eff */
[----:B------:R-:W3:Y:S04]  /*0230*/  LDG.E.U16 R11, desc[UR14][R10.64] ;  /* 0x0000000e0a0b7981 */ /* 0x000ee8000c1e1500 */
[----:B------:R0:W4:Y:S04]  /*0240*/  LDG.E.U16 R5, desc[UR14][R4.64] ;  /* 0x0000000e04057981 */ /* 0x000128000c1e1500 */
[----:B------:R1:W5:Y:S01]  /*0250*/  LDG.E.U16 R7, desc[UR14][R6.64] ;  /* 0x0000000e06077981 */ /* 0x000362000c1e1500 */
[----:B------:R-:W0:Y:S01]  /*0260*/  S2UR UR7, SR_CgaCtaId ;  /* 0x00000000000779c3 */ /* 0x000e220000008800 */
[C---:B------:R-:W-:Y:S01]  /*0270*/  LOP3.LUT R2, R21.reuse, 0xc0, RZ, 0xc0, !PT ;  /* 0x000000c015027812 */ /* 0x040fe200078ec0ff */
[----:B------:R-:W-:Y:S01]  /*0280*/  UMOV UR4, 0x400 ;  /* 0x0000040000047882 */ /* 0x000fe20000000000 */
[----:B------:R-:W-:-:S02]  /*0290*/  SHF.L.U32 R12, R21, 0x1, RZ ;  /* 0x00000001150c7819 */ /* 0x000fc400000006ff */
[----:B------:R-:W-:-:S04]  /*02a0*/  SHF.R.U32.HI R3, RZ, 0x2, R2 ;  /* 0x00000002ff037819 */ /* 0x000fc80000011602 */
[----:B------:R-:W-:Y:S01]  /*02b0*/  LOP3.LUT R2, R3, 0x1fe, R12, 0x78, !PT ;  /* 0x000001fe03027812 */ /* 0x000fe200078e780c */
[----:B------:R-:W-:Y:S02]  /*02c0*/  UIADD3 UR9, UPT, UPT, UR6, 0x20, URZ ;  /* 0x0000002006097890 */ /* 0x000fe4000fffe0ff */
[----:B0-----:R-:W-:Y:S02]  /*02d0*/  ULEA UR7, UR7, UR4, 0x18 ;  /* 0x0000000407077291 */ /* 0x001fe4000f8ec0ff */
[----:B------:R-:W-:Y:S01]  /*02e0*/  UISETP.GE.AND UP0, UPT, UR9, 0x1, UPT ;  /* 0x000000010900788c */ /* 0x000fe2000bf06270 */
[----:B------:R-:W-:Y:S01]  /*02f0*/  IMAD.MOV.U32 R14, RZ, RZ, -0x800000 ;  /* 0xff800000ff0e7424 */ /* 0x000fe200078e00ff */
[----:B------:R-:W-:Y:S01]  /*0300*/  MOV R88, 0x3f800000 ;  /* 0x3f80000000587802 */ /* 0x000fe20000000f00 */
[----:B------:R-:W-:Y:S01]  /*0310*/  IMAD.MOV.U32 R4, RZ, RZ, 0x3f800000 ;  /* 0x3f800000ff047424 */ /* 0x000fe200078e00ff */
[----:B------:R-:W-:Y:S02]  /*0320*/  MOV R13, 0xff800000 ;  /* 0xff800000000d7802 */ /* 0x000fe40000000f00 */
[----:B------:R-:W-:-:S02]  /*0330*/  CS2R R72, SRZ ;  /* 0x0000000000487805 */ /* 0x000fc4000001ff00 */
[----:B------:R-:W-:Y:S02]  /*0340*/  CS2R R74, SRZ ;  /* 0x00000000004a7805 */ /* 0x000fe4000001ff00 */
[----:B------:R-:W-:Y:S02]  /*0350*/  CS2R R60, SRZ ;  /* 0x00000000003c7805 */ /* 0x000fe4000001ff00 */
[----:B------:R-:W-:Y:S02]  /*0360*/  CS2R R62, SRZ ;  /* 0x00000000003e7805 */ /* 0x000fe4000001ff00 */
[----:B------:R-:W-:Y:S02]  /*0370*/  CS2R R52, SRZ ;  /* 0x0000000000347805 */ /* 0x000fe4000001ff00 */
[----:B------:R-:W-:Y:S02]  /*0380*/  CS2R R54, SRZ ;  /* 0x0000000000367805 */ /* 0x000fe4000001ff00 */
[----:B------:R-:W-:-:S02]  /*0390*/  CS2R R64, SRZ ;  /* 0x0000000000407805 */ /* 0x000fc4000001ff00 */
[----:B------:R-:W-:Y:S02]  /*03a0*/  CS2R R66, SRZ ;  /* 0x0000000000427805 */ /* 0x000fe4000001ff00 */
[C---:B------:R-:W-:Y:S01]  /*03b0*/  LOP3.LUT R3, R21.reuse, 0x20, RZ, 0xc0, !PT ;  /* 0x0000002015037812 */ /* 0x040fe200078ec0ff */
[C---:B-1----:R-:W-:Y:S01]  /*03c0*/  IMAD.SHL.U32 R6, R21.reuse, 0x8, RZ ;  /* 0x0000000815067824 */ /* 0x042fe200078e00ff */
[----:B--2---:R-:W-:Y:S04]  /*03d0*/  STS.U16 [R2+UR7+0x1400], R9 ;  /* 0x0014000902007988 */ /* 0x004fe80008000407 */
[----:B---3--:R-:W-:Y:S04]  /*03e0*/  STS.U16 [R2+UR7+0x1600], R11 ;  /* 0x0016000b02007988 */ /* 0x008fe80008000407 */
[----:B----4-:R0:W-:Y:S04]  /*03f0*/  STS.U16 [R2+UR7+0x1000], R5 ;  /* 0x0010000502007988 */ /* 0x0101e80008000407 */
[----:B-----5:R1:W-:Y:S01]  /*0400*/  STS.U16 [R2+UR7+0x1200], R7 ;  /* 0x0012000702007988 */ /* 0x0203e20008000407 */
[----:B0-----:R-:W-:-:S02]  /*0410*/  LOP3.LUT R5, R21, 0x3f, RZ, 0xc0, !PT ;  /* 0x0000003f15057812 */ /* 0x001fc400078ec0ff */
[----:B-1----:R-:W-:Y:S01]  /*0420*/  SHF.L.U32 R7, R21, 0x5, RZ ;  /* 0x0000000515077819 */ /* 0x002fe200000006ff */
[----:B------:R-:W-:Y:S06]  /*0430*/  BRA.U !UP0, `(.L_x_0) ;  /* 0x00000021089c7547 */ /* 0x000fec000b800000 */
[----:B------:R-:W0:Y:S01]  /*0440*/  LDCU.64 UR12, c[0x0][0x3d0] ;  /* 0x00007a00ff0c77ac */ /* 0x000e220008000a00 */
[----:B------:R-:W-:Y:S01]  /*0450*/  SHF.R.U32.HI R9, RZ, 0x2, R21 ;  /* 0x00000002ff097819 */ /* 0x000fe20000011615 */
[----:B------:R-:W1:Y:S01]  /*0460*/  LDC R22, c[0x0][0x3d8] ;  /* 0x0000f600ff167b82 */ /* 0x000e620000000800 */
[----:B------:R-:W-:Y:S01]  /*0470*/  SHF.R.U32.HI R4, RZ, 0x1, R3 ;  /* 0x00000001ff047819 */ /* 0x000fe20000011603 */
[----:B------:R-:W2:Y:S01]  /*0480*/  LDCU.64 UR20, c[0x0][0x390] ;  /* 0x00007200ff1477ac */ /* 0x000ea20008000a00 */
[----:B------:R-:W-:Y:S01]  /*0490*/  LOP3.LUT R6, R6, 0x30, RZ, 0xc0, !PT ;  /* 0x0000003006067812 */ /* 0x000fe200078ec0ff */
[----:B------:R-:W-:Y:S01]  /*04a0*/  IMAD.MOV.U32 R88, RZ, RZ, 0x3f800000 ;  /* 0x3f800000ff587424 */ /* 0x000fe200078e00ff */
[----:B------:R-:W-:Y:S01]  /*04b0*/  LOP3.LUT R17, R21, 0x7, RZ, 0xc0, !PT ;  /* 0x0000000715117812 */ /* 0x000fe200078ec0ff */
[----:B------:R-:W3:Y:S01]  /*04c0*/  LDCU.64 UR10, c[0x0][0x3c0] ;  /* 0x00007800ff0a77ac */ /* 0x000ee20008000a00 */
[----:B------:R-:W-:Y:S01]  /*04d0*/  MOV R91, 0xff800000 ;  /* 0xff800000005b7802 */ /* 0x000fe20000000f00 */
[----:B------:R-:W-:Y:S01]  /*04e0*/  IMAD.MOV.U32 R90, RZ, RZ, -0x800000 ;  /* 0xff800000ff5a7424 */ /* 0x000fe200078e00ff */
[----:B------:R-:W-:Y:S01]  /*04f0*/  CS2R R72, SRZ ;  /* 0x0000000000487805 */ /* 0x000fe2000001ff00 */
[----:B------:R-:W4:Y:S01]  /*0500*/  LDCU UR16, c[0x0][0x3c8] ;  /* 0x00007900ff1077ac */ /* 0x000f220008000800 */
[----:B------:R-:W-:Y:S01]  /*0510*/  IMAD R19, R17, 0x40, R6 ;  /* 0x0000004011137824 */ /* 0x000fe200078e0206 */
[----:B------:R-:W-:Y:S01]  /*0520*/  LOP3.LUT R6, R7, 0x200, RZ, 0xc0, !PT ;  /* 0x0000020007067812 */ /* 0x000fe200078ec0ff */
[----:B------:R-:W-:Y:S01]  /*0530*/  IMAD R17, R17, 0x90, RZ ;  /* 0x0000009011117824 */ /* 0x000fe200078e02ff */
[----:B------:R-:W5:Y:S01]  /*0540*/  LDCU.64 UR18, c[0x0][0x388] ;  /* 0x00007100ff1277ac */ /* 0x000f620008000a00 */
[----:B------:R-:W-:Y:S01]  /*0550*/  CS2R R74, SRZ ;  /* 0x00000000004a7805 */ /* 0x000fe2000001ff00 */
[----:B0-----:R-:W-:Y:S01]  /*0560*/  IMAD R8, R5, UR13, RZ ;  /* 0x0000000d05087c24 */ /* 0x001fe2000f8e02ff */
[----:B------:R-:W-:Y:S01]  /*0570*/  SGXT.U32 R5, R9, 0x3 ;  /* 0x000000030905781a */ /* 0x000fe20000000000 */
[----:B------:R-:W-:Y:S01]  /*0580*/  UIMAD UR4, UR8, UR12, URZ ;  /* 0x0000000c080472a4 */ /* 0x000fe2000f8e02ff */
[----:B------:R-:W-:Y:S01]  /*0590*/  CS2R R60, SRZ ;  /* 0x00000000003c7805 */ /* 0x000fe2000001ff00 */
[----:B------:R-:W-:Y:S01]  /*05a0*/  IMAD.SHL.U32 R3, R8, 0x2, RZ ;  /* 0x0000000208037824 */ /* 0x000fe200078e00ff */
[----:B------:R-:W-:Y:S01]  /*05b0*/  LOP3.LUT R5, R4, UR6, R5, 0xfe, !PT ;  /* 0x0000000604057c12 */ /* 0x000fe2000f8efe05 */
[----:B------:R-:W-:Y:S01]  /*05c0*/  USHF.L.U32 UR5, UR4, 0x1, URZ ;  /* 0x0000000104057899 */ /* 0x000fe200080006ff */
[----:B------:R-:W-:Y:S01]  /*05d0*/  LOP3.LUT R4, R12, 0x10, RZ, 0xc0, !PT ;  /* 0x000000100c047812 */ /* 0x000fe200078ec0ff */
[----:B---3--:R-:W-:Y:S01]  /*05e0*/  UIMAD UR6, UR8, UR10, URZ ;  /* 0x0000000a080672a4 */ /* 0x008fe2000f8e02ff */
[----:B------:R-:W-:Y:S01]  /*05f0*/  IMAD.HI R8, R8, 0x2, RZ ;  /* 0x0000000208087827 */ /* 0x000fe200078e02ff */
[----:B------:R-:W-:-:S02]  /*0600*/  MOV R10, UR11 ;  /* 0x0000000b000a7c02 */ /* 0x000fc40008000f00 */
[----:B------:R-:W-:Y:S02]  /*0610*/  CS2R R62, SRZ ;  /* 0x00000000003e7805 */ /* 0x000fe4000001ff00 */
[----:B------:R-:W-:Y:S01]  /*0620*/  MOV R102, UR5 ;  /* 0x0000000500667c02 */ /* 0x000fe20008000f00 */
[----:B------:R-:W-:Y:S01]  /*0630*/  UIMAD.WIDE UR4, UR4, 0x2, URZ ;  /* 0x00000002040478a5 */ /* 0x000fe2000f8e02ff */
[----:B------:R-:W-:Y:S01]  /*0640*/  LOP3.LUT R4, R4, 0x20, R21, 0xf8, !PT ;  /* 0x0000002004047812 */ /* 0x000fe200078ef815 */
[----:B------:R-:W-:Y:S01]  /*0650*/  USHF.L.U32 UR10, UR6, 0x1, URZ ;  /* 0x00000001060a7899 */ /* 0x000fe200080006ff */
[----:B--2---:R-:W-:Y:S01]  /*0660*/  IADD3 R102, P2, P3, R3, UR20, R102 ;  /* 0x0000001403667c10 */ /* 0x004fe2000fb5e066 */
[----:B------:R-:W-:Y:S01]  /*0670*/  IMAD R15, R15, UR11, RZ ;  /* 0x0000000b0f0f7c24 */ /* 0x000fe2000f8e02ff */
[----:B------:R-:W-:Y:S01]  /*0680*/  LOP3.LUT R3, R21, 0x1f, RZ, 0xc0, !PT ;  /* 0x0000001f15037812 */ /* 0x000fe200078ec0ff */
[----:B------:R-:W-:Y:S01]  /*0690*/  IMAD.U32 R14, RZ, RZ, UR11 ;  /* 0x0000000bff0e7e24 */ /* 0x000fe2000f8e00ff */
[----:B------:R-:W-:Y:S01]  /*06a0*/  MOV R11, UR5 ;  /* 0x00000005000b7c02 */ /* 0x000fe20008000f00 */
[----:B------:R-:W-:Y:S01]  /*06b0*/  IMAD.U32 R9, RZ, RZ, UR10 ;  /* 0x0000000aff097e24 */ /* 0x000fe2000f8e00ff */
[----:B------:R-:W-:Y:S01]  /*06c0*/  LOP3.LUT R7, R19, R4, RZ, 0x3c, !PT ;  /* 0x0000000413077212 */ /* 0x000fe200078e3cff */
[----:B----4-:R-:W-:Y:S01]  /*06d0*/  IMAD R3, R3, UR16, RZ ;  /* 0x0000001003037c24 */ /* 0x010fe2000f8e02ff */
[----:B------:R-:W-:Y:S01]  /*06e0*/  UIMAD.WIDE UR4, UR6, 0x2, URZ ;  /* 0x00000002060478a5 */ /* 0x000fe2000f8e02ff */
[----:B------:R-:W-:Y:S01]  /*06f0*/  IADD3.X R18, PT, PT, R8, UR21, R11, P2, P3 ;  /* 0x0000001508127c10 */ /* 0x000fe200097e640b */
[----:B------:R-:W-:Y:S01]  /*0700*/  IMAD R16, R16, UR11, RZ ;  /* 0x0000000b10107c24 */ /* 0x000fe2000f8e02ff */
[----:B------:R-:W-:-:S02]  /*0710*/  SHF.R.U32.HI R8, RZ, 0x6, R21 ;  /* 0x00000006ff087819 */ /* 0x000fc40000011615 */
[----:B------:R-:W-:Y:S02]  /*0720*/  CS2R R52, SRZ ;  /* 0x0000000000347805 */ /* 0x000fe4000001ff00 */
[----:B------:R-:W-:Y:S02]  /*0730*/  SHF.L.U32 R4, R3, 0x1, RZ ;  /* 0x0000000103047819 */ /* 0x000fe400000006ff */
[----:B------:R-:W-:Y:S02]  /*0740*/  CS2R R54, SRZ ;  /* 0x0000000000367805 */ /* 0x000fe4000001ff00 */
[----:B------:R-:W-:Y:S01]  /*0750*/  IADD3 R6, PT, PT, R7, UR7, R6 ;  /* 0x0000000707067c10 */ /* 0x000fe2000fffe006 */
[----:B------:R-:W-:Y:S01]  /*0760*/  IMAD.U32 R7, RZ, RZ, UR5 ;  /* 0x00000005ff077e24 */ /* 0x000fe2000f8e00ff */
[----:B-----5:R-:W-:Y:S01]  /*0770*/  IADD3 R124, P0, P1, R4, UR18, R9 ;  /* 0x00000012047c7c10 */ /* 0x020fe2000f91e009 */
[----:B------:R-:W-:Y:S01]  /*0780*/  IMAD.HI R4, R3, 0x2, RZ ;  /* 0x0000000203047827 */ /* 0x000fe200078e02ff */
[----:B------:R-:W-:-:S02]  /*0790*/  SGXT.U32 R3, R8, 0x2 ;  /* 0x000000020803781a */ /* 0x000fc40000000000 */
[----:B------:R-:W-:Y:S02]  /*07a0*/  CS2R R64, SRZ ;  /* 0x0000000000407805 */ /* 0x000fe4000001ff00 */
[----:B------:R-:W-:Y:S01]  /*07b0*/  LEA R136, P2, R15, R124, 0x1 ;  /* 0x0000007c0f887211 */ /* 0x000fe200078408ff */
[----:B------:R-:W-:Y:S01]  /*07c0*/  IMAD.U32 R8, RZ, RZ, UR11 ;  /* 0x0000000bff087e24 */ /* 0x000fe2000f8e00ff */
[----:B------:R-:W-:Y:S02]  /*07d0*/  IADD3.X R20, PT, PT, R4, UR19, R7, P0, P1 ;  /* 0x0000001304147c10 */ /* 0x000fe400087e2407 */
[----:B------:R-:W-:Y:S02]  /*07e0*/  CS2R R66, SRZ ;  /* 0x0000000000427805 */ /* 0x000fe4000001ff00 */
[----:B------:R-:W-:Y:S01]  /*07f0*/  LEA R7, R10, R15, 0x3 ;  /* 0x0000000f0a077211 */ /* 0x000fe200078e18ff */
[----:B-1----:R-:W-:Y:S01]  /*0800*/  IMAD R10, R3, R22, RZ ;  /* 0x00000016030a7224 */ /* 0x002fe200078e02ff */
[----:B------:R-:W-:Y:S01]  /*0810*/  LEA.HI R4, R21, 0x38, RZ, 0x1b ;  /* 0x0000003815047811 */ /* 0x000fe200078fd8ff */
[----:B------:R-:W-:Y:S01]  /*0820*/  IMAD.U32 R21, RZ, RZ, UR11 ;  /* 0x0000000bff157e24 */ /* 0x000fe2000f8e00ff */
[----:B------:R-:W-:Y:S01]  /*0830*/  LEA R3, R8, R7, 0x3 ;  /* 0x0000000708037211 */ /* 0x000fe200078e18ff */
[----:B------:R-:W-:Y:S01]  /*0840*/  UMOV UR4, URZ ;  /* 0x000000ff00047c82 */ /* 0x000fe20008000000 */
[----:B------:R-:W-:Y:S01]  /*0850*/  LEA R11, R22, R10, 0x2 ;  /* 0x0000000a160b7211 */ /* 0x000fe200078e10ff */
[----:B------:R-:W-:Y:S01]  /*0860*/  IMAD R9, R4, UR11, RZ ;  /* 0x0000000b04097c24 */ /* 0x000fe2000f8e02ff */
[-C--:B------:R-:W-:Y:S01]  /*0870*/  LEA R132, P4, R3, R124.reuse, 0x1 ;  /* 0x0000007c03847211 */ /* 0x080fe200078808ff */
[----:B------:R-:W-:Y:S01]  /*0880*/  IMAD R8, R14, 0x10, R3 ;  /* 0x000000100e087824 */ /* 0x000fe200078e0203 */
[----:B------:R-:W-:Y:S01]  /*0890*/  LEA R134, P3, R7, R124, 0x1 ;  /* 0x0000007c07867211 */ /* 0x000fe200078608ff */
[C---:B------:R-:W-:Y:S01]  /*08a0*/  IMAD R13, R22.reuse, 0x4, R11 ;  /* 0x00000004160d7824 */ /* 0x040fe200078e020b */
[----:B------:R-:W-:Y:S01]  /*08b0*/  MOV R23, UR11 ;  /* 0x0000000b00177c02 */ /* 0x000fe20008000f00 */
[----:B------:R-:W0:Y:S01]  /*08c0*/  LDCU UR10, c[0x0][0x3a8] ;  /* 0x00007500ff0a77ac */ /* 0x000e220008000800 */
[----:B------:R-:W-:Y:S01]  /*08d0*/  LEA R4, R21, R8, 0x3 ;  /* 0x0000000815047211 */ /* 0x000fe200078e18ff */
[C---:B------:R-:W-:Y:S01]  /*08e0*/  IMAD R14, R22.reuse, 0x4, R13 ;  /* 0x00000004160e7824 */ /* 0x040fe200078e020d */
[-C--:B------:R-:W-:Y:S01]  /*08f0*/  LEA.HI.X.SX32 R137, R15, R20.reuse, 0x1, P2 ;  /* 0x000000140f897211 */ /* 0x080fe200010f0eff */
[----:B------:R-:W-:Y:S01]  /*0900*/  UMOV UR5, URZ ;  /* 0x000000ff00057c82 */ /* 0x000fe20008000000 */
[-C--:B------:R-:W-:Y:S01]  /*0910*/  LEA.HI.X.SX32 R133, R3, R20.reuse, 0x1, P4 ;  /* 0x0000001403857211 */ /* 0x080fe200020f0eff */
[----:B------:R-:W-:Y:S01]  /*0920*/  IMAD R3, R22, 0x4, R14 ;  /* 0x0000000416037824 */ /* 0x000fe200078e020e */
[----:B------:R-:W-:Y:S01]  /*0930*/  LEA.HI.X.SX32 R135, R7, R20, 0x1, P3 ;  /* 0x0000001407877211 */ /* 0x000fe200018f0eff */
[----:B------:R-:W-:Y:S01]  /*0940*/  UMOV UR6, URZ ;  /* 0x000000ff00067c82 */ /* 0x000fe20008000000 */
[----:B------:R-:W-:-:S02]  /*0950*/  LEA R126, P2, R4, R124, 0x1 ;  /* 0x0000007c047e7211 */ /* 0x000fc400078408ff */
[----:B------:R-:W-:Y:S02]  /*0960*/  LEA R7, R23, R4, 0x3 ;  /* 0x0000000417077211 */ /* 0x000fe400078e18ff */
[-C--:B------:R-:W-:Y:S02]  /*0970*/  LEA R122, P0, R9, R124.reuse, 0x1 ;  /* 0x0000007c097a7211 */ /* 0x080fe400078008ff */
[-C--:B------:R-:W-:Y:S02]  /*0980*/  LEA R130, P5, R16, R124.reuse, 0x1 ;  /* 0x0000007c10827211 */ /* 0x080fe400078a08ff */
[----:B------:R-:W-:Y:S02]  /*0990*/  LEA R128, P1, R8, R124, 0x1 ;  /* 0x0000007c08807211 */ /* 0x000fe400078208ff */
[----:B------:R-:W-:Y:S02]  /*09a0*/  LEA.HI.X.SX32 R127, R4, R20, 0x1, P2 ;  /* 0x00000014047f7211 */ /* 0x000fe400010f0eff */
[----:B------:R-:W-:-:S02]  /*09b0*/  LEA R124, P3, R7, R124, 0x1 ;  /* 0x0000007c077c7211 */ /* 0x000fc400078608ff */
[----:B------:R-:W-:Y:S02]  /*09c0*/  LEA R4, R22, R3, 0x2 ;  /* 0x0000000316047211 */ /* 0x000fe400078e10ff */
[----:B------:R-:W-:Y:S02]  /*09d0*/  LEA.HI.X.SX32 R123, R9, R20, 0x1, P0 ;  /* 0x00000014097b7211 */ /* 0x000fe400000f0eff */
[----:B------:R-:W-:Y:S02]  /*09e0*/  LEA R120, P0, R10, R102, 0x1 ;  /* 0x000000660a787211 */ /* 0x000fe400078008ff */
[-C--:B------:R-:W-:Y:S01]  /*09f0*/  LEA.HI.X.SX32 R125, R7, R20.reuse, 0x1, P3 ;  /* 0x00000014077d7211 */ /* 0x080fe200018f0eff */
[----:B------:R-:W-:Y:S01]  /*0a00*/  IMAD R7, R22, 0x4, R4 ;  /* 0x0000000416077824 */ /* 0x000fe200078e0204 */
[----:B------:R-:W-:Y:S02]  /*0a10*/  LEA.HI.X.SX32 R129, R8, R20, 0x1, P1 ;  /* 0x0000001408817211 */ /* 0x000fe400008f0eff */
[----:B------:R-:W-:-:S02]  /*0a20*/  LEA.HI.X.SX32 R121, R10, R18, 0x1, P0 ;  /* 0x000000120a797211 */ /* 0x000fc400000f0eff */
[-C--:B------:R-:W-:Y:S02]  /*0a30*/  LEA R114, P1, R11, R102.reuse, 0x1 ;  /* 0x000000660b727211 */ /* 0x080fe400078208ff */
[-C--:B------:R-:W-:Y:S02]  /*0a40*/  LEA R112, P2, R13, R102.reuse, 0x1 ;  /* 0x000000660d707211 */ /* 0x080fe400078408ff */
[----:B------:R-:W-:Y:S02]  /*0a50*/  LEA R110, P0, R14, R102, 0x1 ;  /* 0x000000660e6e7211 */ /* 0x000fe400078008ff */
[----:B------:R-:W-:Y:S02]  /*0a60*/  LEA R8, R22, R7, 0x2 ;  /* 0x0000000716087211 */ /* 0x000fe400078e10ff */
[-C--:B------:R-:W-:Y:S02]  /*0a70*/  LEA.HI.X.SX32 R115, R11, R18.reuse, 0x1, P1 ;  /* 0x000000120b737211 */ /* 0x080fe400008f0eff */
[----:B------:R-:W-:-:S02]  /*0a80*/  LEA.HI.X.SX32 R113, R13, R18, 0x1, P2 ;  /* 0x000000120d717211 */ /* 0x000fc400010f0eff */
[----:B------:R-:W-:Y:S02]  /*0a90*/  LEA.HI.X.SX32 R111, R14, R18, 0x1, P0 ;  /* 0x000000120e6f7211 */ /* 0x000fe400000f0eff */
[-C--:B------:R-:W-:Y:S02]  /*0aa0*/  LEA R108, P0, R3, R102.reuse, 0x1 ;  /* 0x00000066036c7211 */ /* 0x080fe400078008ff */
[-C--:B------:R-:W-:Y:S02]  /*0ab0*/  LEA R106, P1, R4, R102.reuse, 0x1 ;  /* 0x00000066046a7211 */ /* 0x080fe400078208ff */
[-C--:B------:R-:W-:Y:S02]  /*0ac0*/  LEA R104, P2, R7, R102.reuse, 0x1 ;  /* 0x0000006607687211 */ /* 0x080fe400078408ff */
[----:B------:R-:W-:Y:S02]  /*0ad0*/  LEA R102, P3, R8, R102, 0x1 ;  /* 0x0000006608667211 */ /* 0x000fe400078608ff */
[----:B------:R-:W-:-:S02]  /*0ae0*/  LEA.HI.X.SX32 R109, R3, R18, 0x1, P0 ;  /* 0x00000012036d7211 */ /* 0x000fc400000f0eff */
[-C--:B------:R-:W-:Y:S02]  /*0af0*/  LEA.HI.X.SX32 R103, R8, R18.reuse, 0x1, P3 ;  /* 0x0000001208677211 */ /* 0x080fe400018f0eff */
[--C-:B------:R-:W-:Y:S02]  /*0b00*/  LOP3.LUT R8, R17, 0x30, R12.reuse, 0x78, !PT ;  /* 0x0000003011087812 */ /* 0x100fe400078e780c */
[-C--:B------:R-:W-:Y:S02]  /*0b10*/  LEA.HI.X.SX32 R107, R4, R18.reuse, 0x1, P1 ;  /* 0x00000012046b7211 */ /* 0x080fe400008f0eff */
[----:B------:R-:W-:Y:S02]  /*0b20*/  LEA.HI.X.SX32 R105, R7, R18, 0x1, P2 ;  /* 0x0000001207697211 */ /* 0x000fe400010f0eff */
[----:B------:R-:W-:Y:S02]  /*0b30*/  LEA.HI.X.SX32 R131, R16, R20, 0x1, P5 ;  /* 0x0000001410837211 */ /* 0x000fe400028f0eff */
[----:B------:R-:W-:-:S02]  /*0b40*/  LOP3.LUT R7, R19, 0x30, R12, 0x78, !PT ;  /* 0x0000003013077812 */ /* 0x000fc400078e780c */
[----:B------:R-:W-:Y:S02]  /*0b50*/  LOP3.LUT R9, R12, 0x6, RZ, 0xc0, !PT ;  /* 0x000000060c097812 */ /* 0x000fe400078ec0ff */
[----:B------:R-:W-:Y:S02]  /*0b60*/  LOP3.LUT R10, R2, 0x40, RZ, 0x3c, !PT ;  /* 0x00000040020a7812 */ /* 0x000fe400078e3cff */
[----:B------:R-:W-:Y:S02]  /*0b70*/  MOV R4, 0x3f800000 ;  /* 0x3f80000000047802 */ /* 0x000fe40000000f00 */
[----:B------:R-:W-:Y:S02]  /*0b80*/  LOP3.LUT R11, R5, 0x8, RZ, 0xfc, !PT ;  /* 0x00000008050b7812 */ /* 0x000fe400078efcff */
[----:B0-----:R-:W-:-:S07]  /*0b90*/  LOP3.LUT R3, R8, 0x40, RZ, 0x3c, !PT ;  /* 0x0000004008037812 */ /* 0x001fce00078e3cff */
.L_x_1:
[----:B------:R-:W-:Y:S01]  /*0ba0*/  MOV R15, UR4 ;  /* 0x00000004000f7c02 */ /* 0x000fe20008000f00 */
[----:B------:R-:W-:Y:S01]  /*0bb0*/  IMAD.U32 R13, RZ, RZ, UR4 ;  /* 0x00000004ff0d7e24 */ /* 0x000fe2000f8e00ff */
[----:B------:R-:W-:Y:S01]  /*0bc0*/  MOV R19, UR4 ;  /* 0x0000000400137c02 */ /* 0x000fe20008000f00 */
[----:B------:R-:W-:Y:S01]  /*0bd0*/  IMAD.U32 R17, RZ, RZ, UR4 ;  /* 0x00000004ff117e24 */ /* 0x000fe2000f8e00ff */
[----:B------:R-:W-:Y:S01]  /*0be0*/  MOV R23, UR4 ;  /* 0x0000000400177c02 */ /* 0x000fe20008000f00 */
[----:B------:R-:W-:Y:S01]  /*0bf0*/  IMAD.U32 R21, RZ, RZ, UR4 ;  /* 0x00000004ff157e24 */ /* 0x000fe2000f8e00ff */
[----:B------:R-:W-:Y:S01]  /*0c00*/  MOV R27, UR4 ;  /* 0x00000004001b7c02 */ /* 0x000fe20008000f00 */
[----:B------:R-:W-:Y:S02]  /*0c10*/  IMAD.U32 R25, RZ, RZ, UR4 ;  /* 0x00000004ff197e24 */ /* 0x000fe4000f8e00ff */
[----:B------:R-:W-:-:S04]  /*0c20*/  IMAD.WIDE R12, R13, 0x2, R136 ;  /* 0x000000020d0c7825 */ /* 0x000fc800078e0288 */
[----:B------:R-:W-:Y:S02]  /*0c30*/  IMAD.WIDE R14, R15, 0x2, R134 ;  /* 0x000000020f0e7825 */ /* 0x000fe400078e0286 */
[----:B------:R-:W2:Y:S02]  /*0c40*/  LDG.E.U16 R13, desc[UR14][R12.64] ;  /* 0x0000000e0c0d7981 */ /* 0x000ea4000c1e1500 */
[----:B------:R-:W-:Y:S02]  /*0c50*/  IMAD.WIDE R16, R17, 0x2, R132 ;  /* 0x0000000211107825 */ /* 0x000fe400078e0284 */
[----:B------:R-:W3:Y:S02]  /*0c60*/  LDG.E.U16 R15, desc[UR14][R14.64] ;  /* 0x0000000e0e0f7981 */ /* 0x000ee4000c1e1500 */
[----:B------:R-:W-:Y:S02]  /*0c70*/  IMAD.WIDE R18, R19, 0x2, R130 ;  /* 0x0000000213127825 */ /* 0x000fe400078e0282 */
[----:B------:R-:W4:Y:S02]  /*0c80*/  LDG.E.U16 R17, desc[UR14][R16.64] ;  /* 0x0000000e10117981 */ /* 0x000f24000c1e1500 */
[----:B------:R-:W-:-:S02]  /*0c90*/  IMAD.WIDE R20, R21, 0x2, R128 ;  /* 0x0000000215147825 */ /* 0x000fc400078e0280 */
[----:B------:R-:W5:Y:S02]  /*0ca0*/  LDG.E.U16 R19, desc[UR14][R18.64] ;  /* 0x0000000e12137981 */ /* 0x000f64000c1e1500 */
[----:B------:R-:W-:Y:S02]  /*0cb0*/  IMAD.WIDE R22, R23, 0x2, R126 ;  /* 0x0000000217167825 */ /* 0x000fe400078e027e */
[----:B------:R-:W5:Y:S02]  /*0cc0*/  LDG.E.U16 R21, desc[UR14][R20.64] ;  /* 0x0000000e14157981 */ /* 0x000f64000c1e1500 */
[----:B------:R-:W-:Y:S02]  /*0cd0*/  IMAD.WIDE R24, R25, 0x2, R124 ;  /* 0x0000000219187825 */ /* 0x000fe400078e027c */
[----:B------:R-:W5:Y:S02]  /*0ce0*/  LDG.E.U16 R23, desc[UR14][R22.64] ;  /* 0x0000000e16177981 */ /* 0x000f64000c1e1500 */
[----:B------:R-:W-:-:S02]  /*0cf0*/  IMAD.WIDE R26, R27, 0x2, R122 ;  /* 0x000000021b1a7825 */ /* 0x000fc400078e027a */
[----:B------:R-:W5:Y:S04]  /*0d00*/  LDG.E.U16 R25, desc[UR14][R24.64] ;  /* 0x0000000e18197981 */ /* 0x000f68000c1e1500 */
[----:B------:R-:W5:Y:S01]  /*0d10*/  LDG.E.U16 R27, desc[UR14][R26.64] ;  /* 0x0000000e1a1b7981 */ /* 0x000f62000c1e1500 */
[----:B------:R-:W-:Y:S01]  /*0d20*/  BAR.SYNC.DEFER_BLOCKING 0x0 ;  /* 0x0000000000007b1d */ /* 0x000fe20000010000 */
[----:B------:R-:W-:Y:S01]  /*0d30*/  MOV R101, UR5 ;  /* 0x0000000500657c02 */ /* 0x000fe20008000f00 */
[----:B------:R-:W-:Y:S01]  /*0d40*/  IMAD.U32 R59, RZ, RZ, UR5 ;  /* 0x00000005ff3b7e24 */ /* 0x000fe2000f8e00ff */
[----:B------:R-:W-:Y:S01]  /*0d50*/  MOV R51, UR5 ;  /* 0x0000000500337c02 */ /* 0x000fe20008000f00 */
[----:B------:R-:W-:Y:S01]  /*0d60*/  IMAD.U32 R57, RZ, RZ, UR5 ;  /* 0x00000005ff397e24 */ /* 0x000fe2000f8e00ff */
[----:B------:R-:W-:Y:S01]  /*0d70*/  MOV R49, UR5 ;  /* 0x0000000500317c02 */ /* 0x000fe20008000f00 */
[----:B------:R-:W-:Y:S01]  /*0d80*/  IMAD.U32 R99, RZ, RZ, UR5 ;  /* 0x00000005ff637e24 */ /* 0x000fe2000f8e00ff */
[----:B------:R-:W-:-:S02]  /*0d90*/  MOV R119, UR5 ;  /* 0x0000000500777c02 */ /* 0x000fc40008000f00 */
[----:B------:R-:W-:Y:S01]  /*0da0*/  MOV R117, UR5 ;  /* 0x0000000500757c02 */ /* 0x000fe20008000f00 */
[----:B------:R-:W-:-:S04]  /*0db0*/  IMAD.WIDE R58, R59, 0x2, R120 ;  /* 0x000000023b3a7825 */ /* 0x000fc800078e0278 */
[----:B------:R-:W-:-:S04]  /*0dc0*/  IMAD.WIDE R100, R101, 0x2, R114 ;  /* 0x0000000265647825 */ /* 0x000fc800078e0272 */
[----:B------:R-:W-:-:S04]  /*0dd0*/  IMAD.WIDE R56, R57, 0x2, R112 ;  /* 0x0000000239387825 */ /* 0x000fc800078e0270 */
[----:B------:R-:W-:-:S04]  /*0de0*/  IMAD.WIDE R50, R51, 0x2, R108 ;  /* 0x0000000233327825 */ /* 0x000fc800078e026c */
[----:B------:R-:W-:-:S04]  /*0df0*/  IMAD.WIDE R48, R49, 0x2, R104 ;  /* 0x0000000231307825 */ /* 0x000fc800078e0268 */
[----:B------:R-:W-:-:S04]  /*0e00*/  IMAD.WIDE R98, R99, 0x2, R110 ;  /* 0x0000000263627825 */ /* 0x000fc800078e026e */
[----:B------:R-:W-:-:S04]  /*0e10*/  IMAD.WIDE R118, R119, 0x2, R106 ;  /* 0x0000000277767825 */ /* 0x000fc800078e026a */
[----:B------:R-:W-:Y:S01]  /*0e20*/  IMAD.WIDE R116, R117, 0x2, R102 ;  /* 0x0000000275747825 */ /* 0x000fe200078e0266 */
[----:B--2---:R-:W-:Y:S04]  /*0e30*/  STS.U16 [R2+UR7], R13 ;  /* 0x0000000d02007988 */ /* 0x004fe80008000407 */
[----:B---3--:R-:W-:Y:S04]  /*0e40*/  STS.U16 [R2+UR7+0x200], R15 ;  /* 0x0002000f02007988 */ /* 0x008fe80008000407 */
[----:B----4-:R-:W-:Y:S04]  /*0e50*/  STS.U16 [R2+UR7+0x400], R17 ;  /* 0x0004001102007988 */ /* 0x010fe80008000407 */
[----:B-----5:R-:W-:Y:S04]  /*0e60*/  STS.U16 [R2+UR7+0x600], R19 ;  /* 0x0006001302007988 */ /* 0x020fe80008000407 */
[----:B------:R-:W-:Y:S04]  /*0e70*/  STS.U16 [R2+UR7+0x800], R21 ;  /* 0x0008001502007988 */ /* 0x000fe80008000407 */
[----:B------:R-:W-:Y:S04]  /*0e80*/  STS.U16 [R2+UR7+0xa00], R23 ;  /* 0x000a001702007988 */ /* 0x000fe80008000407 */
[----:B------:R-:W-:Y:S04]  /*0e90*/  STS.U16 [R2+UR7+0xc00], R25 ;  /* 0x000c001902007988 */ /* 0x000fe80008000407 */
[----:B------:R-:W-:Y:S01]  /*0ea0*/  STS.U16 [R2+UR7+0xe00], R27 ;  /* 0x000e001b02007988 */ /* 0x000fe20008000407 */
[----:B------:R-:W-:Y:S06]  /*0eb0*/  BAR.SYNC.DEFER_BLOCKING 0x0 ;  /* 0x0000000000007b1d */ /* 0x000fec0000010000 */
[----:B------:R-:W2:Y:S04]  /*0ec0*/  LDG.E.U16 R89, desc[UR14][R58.64] ;  /* 0x0000000e3a597981 */ /* 0x000ea8000c1e1500 */
[----:B------:R0:W3:Y:S04]  /*0ed0*/  LDG.E.U16 R97, desc[UR14][R56.64] ;  /* 0x0000000e38617981 */ /* 0x0000e8000c1e1500 */
[----:B------:R-:W4:Y:S04]  /*0ee0*/  LDG.E.U16 R95, desc[UR14][R50.64] ;  /* 0x0000000e325f7981 */ /* 0x000f28000c1e1500 */
[----:B------:R1:W5:Y:S04]  /*0ef0*/  LDG.E.U16 R93, desc[UR14][R48.64] ;  /* 0x0000000e305d7981 */ /* 0x000368000c1e1500 */
[----:B------:R-:W2:Y:S04]  /*0f00*/  LDG.E.U16 R101, desc[UR14][R100.64] ;  /* 0x0000000e64657981 */ /* 0x000ea8000c1e1500 */
[----:B------:R0:W2:Y:S04]  /*0f10*/  LDG.E.U16 R99, desc[UR14][R98.64] ;  /* 0x0000000e62637981 */ /* 0x0000a8000c1e1500 */
[----:B------:R-:W2:Y:S04]  /*0f20*/  LDG.E.U16 R119, desc[UR14][R118.64] ;  /* 0x0000000e76777981 */ /* 0x000ea8000c1e1500 */
[----:B------:R-:W2:Y:S04]  /*0f30*/  LDG.E.U16 R117, desc[UR14][R116.64] ;  /* 0x0000000e74757981 */ /* 0x000ea8000c1e1500 */
[----:B------:R-:W-:Y:S04]  /*0f40*/  LDSM.16.MT88.4 R84, [R6+0x1000] ;  /* 0x001000000654783b */ /* 0x000fe80000004200 */
[----:B------:R-:W0:Y:S04]  /*0f50*/  LDSM.16.M88.4 R36, [R7+UR7+0x200] ;  /* 0x000200070724783b */ /* 0x000e280008000200 */
[----:B------:R-:W1:Y:S04]  /*0f60*/  LDSM.16.M88.4 R68, [R7+UR7] ;  /* 0x000000070744783b */ /* 0x000e680008000200 */
[----:B------:R-:W1:Y:S04]  /*0f70*/  LDSM.16.M88.4 R32, [R7+UR7+0x400] ;  /* 0x000400070720783b */ /* 0x000e680008000200 */
[----:B------:R-:W1:Y:S04]  /*0f80*/  LDSM.16.MT88.4 R76, [R6+0x1400] ;  /* 0x00140000064c783b */ /* 0x000e680000004200 */
[----:B------:R-:W1:Y:S04]  /*0f90*/  LDSM.16.M88.4 R28, [R7+UR7+0x600] ;  /* 0x00060007071c783b */ /* 0x000e680008000200 */
[----:B------:R-:W1:Y:S04]  /*0fa0*/  LDSM.16.M88.4 R24, [R7+UR7+0x800] ;  /* 0x000800070718783b */ /* 0x000e680008000200 */
[----:B------:R-:W1:Y:S04]  /*0fb0*/  LDSM.16.M88.4 R20, [R7+UR7+0xa00] ;  /* 0x000a00070714783b */ /* 0x000e680008000200 */
[----:B------:R-:W1:Y:S04]  /*0fc0*/  LDSM.16.M88.4 R16, [R7+UR7+0xc00] ;  /* 0x000c00070710783b */ /* 0x000e680008000200 */
[----:B------:R-:W1:Y:S01]  /*0fd0*/  LDSM.16.M88.4 R12, [R7+UR7+0xe00] ;  /* 0x000e0007070c783b */ /* 0x000e620008000200 */
[----:B------:R-:W-:Y:S01]  /*0fe0*/  BAR.SYNC.DEFER_BLOCKING 0x0 ;  /* 0x0000000000007b1d */ /* 0x000fe20000010000 */
[C---:B0-----:R-:W-:Y:S08]  /*0ff0*/  HMMA.16816.F32.BF16 R40, R84.reuse, R36, RZ ;  /* 0x000000245428723c */ /* 0x041ff000000418ff */
[C---:B-1----:R-:W-:Y:S08]  /*1000*/  HMMA.16816.F32.BF16 R44, R84.reuse, R68, RZ ;  /* 0x00000044542c723c */ /* 0x042ff000000418ff */
[----:B------:R-:W-:Y:S08]  /*1010*/  HMMA.16816.F32.BF16 R80, R84, R32, RZ ;  /* 0x000000205450723c */ /* 0x000ff000000418ff */
[----:B------:R-:W-:Y:S08]  /*1020*/  HMMA.16816.F32.BF16 R36, R76, R38, R40 ;  /* 0x000000264c24723c */ /* 0x000ff00000041828 */
[C---:B------:R-:W-:Y:S08]  /*1030*/  HMMA.16816.F32.BF16 R40, R84.reuse, R28, RZ ;  /* 0x0000001c5428723c */ /* 0x040ff000000418ff */
[----:B------:R-:W-:Y:S08]  /*1040*/  HMMA.16816.F32.BF16 R56, R84, R24, RZ ;  /* 0x000000185438723c */ /* 0x000ff000000418ff */
[----:B------:R-:W-:Y:S08]  /*1050*/  HMMA.16816.F32.BF16 R68, R76, R70, R44 ;  /* 0x000000464c44723c */ /* 0x000ff0000004182c */
[C---:B------:R-:W-:Y:S08]  /*1060*/  HMMA.16816.F32.BF16 R44, R84.reuse, R20, RZ ;  /* 0x00000014542c723c */ /* 0x040ff000000418ff */
[C---:B------:R-:W-:Y:S08]  /*1070*/  HMMA.16816.F32.BF16 R48, R84.reuse, R16, RZ ;  /* 0x000000105430723c */ /* 0x040ff000000418ff */
[----:B------:R-:W-:Y:S08]  /*1080*/  HMMA.16816.F32.BF16 R84, R84, R12, RZ ;  /* 0x0000000c5454723c */ /* 0x000ff000000418ff */
[----:B------:R-:W-:Y:S01]  /*1090*/  HMMA.16816.F32.BF16 R80, R76, R34, R80 ;  /* 0x000000224c50723c */ /* 0x000fe20000041850 */
[----:B------:R-:W-:-:S07]  /*10a0*/  VIADD R16, R9, UR6 ;  /* 0x0000000609107c36 */ /* 0x000fce0008000000 */
[----:B------:R-:W-:Y:S01]  /*10b0*/  HMMA.16816.F32.BF16 R40, R76, R30, R40 ;  /* 0x0000001e4c28723c */ /* 0x000fe20000041828 */
[----:B------:R-:W-:-:S07]  /*10c0*/  FMUL R70, R70, UR10 ;  /* 0x0000000a46467c20 */ /* 0x000fce0008400000 */
[----:B------:R-:W-:Y:S01]  /*10d0*/  HMMA.16816.F32.BF16 R56, R76, R26, R56 ;  /* 0x0000001a4c38723c */ /* 0x000fe20000041838 */
[----:B------:R-:W-:Y:S01]  /*10e0*/  FMUL R31, R71, UR10 ;  /* 0x0000000a471f7c20 */ /* 0x000fe20008400000 */
[----:B------:R-:W-:Y:S01]  /*10f0*/  FMUL R38, R38, UR10 ;  /* 0x0000000a26267c20 */ /* 0x000fe20008400000 */
[----:B------:R-:W-:-:S05]  /*1100*/  ISETP.GE.AND P0, PT, R5, R16, PT ;  /* 0x000000100500720c */ /* 0x000fca0003f06270 */
[C---:B------:R-:W-:Y:S01]  /*1110*/  HMMA.16816.F32.BF16 R44, R76.reuse, R22, R44 ;  /* 0x000000164c2c723c */ /* 0x040fe2000004182c */
[CC--:B------:R-:W-:Y:S02]  /*1120*/  ISETP.GE.AND P3, PT, R11.reuse, R16.reuse, PT ;  /* 0x000000100b00720c */ /* 0x0c0fe40003f66270 */
[----:B------:R-:W-:Y:S02]  /*1130*/  ISETP.GT.AND P2, PT, R11, R16, PT ;  /* 0x000000100b00720c */ /* 0x000fe40003f44270 */
[C---:B------:R-:W-:Y:S02]  /*1140*/  IADD3 R98, PT, PT, R16.reuse, 0x9, RZ ;  /* 0x0000000910627810 */ /* 0x040fe40007ffe0ff */
[C---:B------:R-:W-:Y:S01]  /*1150*/  IADD3 R96, PT, PT, R16.reuse, 0x10, RZ ;  /* 0x0000001010607810 */ /* 0x040fe20007ffe0ff */
[----:B------:R-:W-:Y:S01]  /*1160*/  HMMA.16816.F32.BF16 R48, R76, R18, R48 ;  /* 0x000000124c30723c */ /* 0x000fe20000041830 */
[----:B------:R-:W-:Y:S02]  /*1170*/  VIADD R94, R16, 0x11 ;  /* 0x00000011105e7836 */ /* 0x000fe40000000000 */
[----:B------:R-:W-:Y:S01]  /*1180*/  FMUL R18, R39, UR10 ;  /* 0x0000000a27127c20 */ /* 0x000fe20008400000 */
[----:B------:R-:W-:-:S02]  /*1190*/  ISETP.GE.AND P6, PT, R11, R98, PT ;  /* 0x000000620b00720c */ /* 0x000fc40003fc6270 */
[----:B------:R-:W-:Y:S02]  /*11a0*/  ISETP.GE.AND P5, PT, R11, R96, PT ;  /* 0x000000600b00720c */ /* 0x000fe40003fa6270 */
[----:B------:R-:W-:Y:S01]  /*11b0*/  HMMA.16816.F32.BF16 R84, R76, R14, R84 ;  /* 0x0000000e4c54723c */ /* 0x000fe20000041854 */
[----:B------:R-:W-:Y:S01]  /*11c0*/  FMUL R15, R82, UR10 ;  /* 0x0000000a520f7c20 */ /* 0x000fe20008400000 */
[----:B------:R-:W-:Y:S02]  /*11d0*/  IADD3 R76, PT, PT, R16, 0x18, RZ ;  /* 0x00000018104c7810 */ /* 0x000fe40007ffe0ff */
[----:B------:R-:W-:Y:S02]  /*11e0*/  FSEL R70, R70, -INF , P3 ;  /* 0xff80000046467808 */ /* 0x000fe40001800000 */
[----:B------:R-:W-:Y:S02]  /*11f0*/  FSEL R38, R38, -INF , P0 ;  /* 0xff80000026267808 */ /* 0x000fe40000000000 */
[----:B------:R-:W-:Y:S01]  /*1200*/  FSEL R31, R31, -INF , P2 ;  /* 0xff8000001f1f7808 */ /* 0x000fe20001000000 */
[----:B------:R-:W-:Y:S01]  /*1210*/  FMUL R22, R83, UR10 ;  /* 0x0000000a53167c20 */ /* 0x000fe20008400000 */
[----:B------:R-:W-:Y:S01]  /*1220*/  FMUL R17, R42, UR10 ;  /* 0x0000000a2a117c20 */ /* 0x000fe20008400000 */
[----:B------:R-:W-:-:S02]  /*1230*/  IADD3 R78, PT, PT, R16, 0x19, RZ ;  /* 0x00000019104e7810 */ /* 0x000fc40007ffe0ff */
[C---:B------:R-:W-:Y:S02]  /*1240*/  ISETP.GE.AND P1, PT, R11.reuse, R94, PT ;  /* 0x0000005e0b00720c */ /* 0x040fe40003f26270 */
[----:B------:R-:W-:Y:S02]  /*1250*/  ISETP.GE.AND P4, PT, R11, R76, PT ;  /* 0x0000004c0b00720c */ /* 0x000fe40003f86270 */
[----:B------:R-:W-:Y:S02]  /*1260*/  FSEL R18, R18, -INF , P6 ;  /* 0xff80000012127808 */ /* 0x000fe40003000000 */
[----:B------:R-:W-:Y:S02]  /*1270*/  FSEL R15, R15, -INF , P5 ;  /* 0xff8000000f0f7808 */ /* 0x000fe40002800000 */
[----:B------:R-:W-:Y:S02]  /*1280*/  LOP3.LUT R82, R16, 0x20, RZ, 0xfc, !PT ;  /* 0x0000002010527812 */ /* 0x000fe400078efcff */
[----:B------:R-:W-:Y:S01]  /*1290*/  FMNMX3 R13, R70, R31, R38, !PT ;  /* 0x0000001f460d7276 */ /* 0x000fe20007800026 */
[----:B------:R-:W-:Y:S01]  /*12a0*/  FMUL R14, R43, UR10 ;  /* 0x0000000a2b0e7c20 */ /* 0x000fe20008400000 */
[----:B------:R-:W-:Y:S01]  /*12b0*/  FMUL R23, R58, UR10 ;  /* 0x0000000a3a177c20 */ /* 0x000fe20008400000 */
[----:B------:R-:W-:-:S02]  /*12c0*/  LOP3.LUT R92, R16, 0x21, RZ, 0xfc, !PT ;  /* 0x00000021105c7812 */ /* 0x000fc400078efcff */
[----:B------:R-:W-:Y:S02]  /*12d0*/  LOP3.LUT R20, R16, 0x28, RZ, 0xfc, !PT ;  /* 0x0000002810147812 */ /* 0x000fe400078efcff */
[----:B------:R-:W-:Y:S02]  /*12e0*/  ISETP.GE.AND P6, PT, R11, R78, PT ;  /* 0x0000004e0b00720c */ /* 0x000fe40003fc6270 */
[----:B------:R-:W-:Y:S02]  /*12f0*/  FSEL R22, R22, -INF , P1 ;  /* 0xff80000016167808 */ /* 0x000fe40000800000 */
[----:B------:R-:W-:Y:S02]  /*1300*/  FSEL R17, R17, -INF , P4 ;  /* 0xff80000011117808 */ /* 0x000fe40002000000 */
[----:B------:R-:W-:Y:S02]  /*1310*/  ISETP.GE.AND P2, PT, R11, R82, PT ;  /* 0x000000520b00720c */ /* 0x000fe40003f46270 */
[----:B------:R-:W-:Y:S01]  /*1320*/  FMNMX3 R13, R13, R18, R15, !PT ;  /* 0x000000120d0d7276 */ /* 0x000fe2000780000f */
[----:B------:R-:W-:Y:S01]  /*1330*/  FMUL R12, R59, UR10 ;  /* 0x0000000a3b0c7c20 */ /* 0x000fe20008400000 */
[----:B------:R-:W-:Y:S01]  /*1340*/  FMUL R19, R46, UR10 ;  /* 0x0000000a2e137c20 */ /* 0x000fe20008400000 */
[----:B------:R-:W-:-:S02]  /*1350*/  LOP3.LUT R26, R16, 0x29, RZ, 0xfc, !PT ;  /* 0x00000029101a7812 */ /* 0x000fc400078efcff */
[----:B------:R-:W-:Y:S02]  /*1360*/  LOP3.LUT R32, R16, 0x30, RZ, 0xfc, !PT ;  /* 0x0000003010207812 */ /* 0x000fe400078efcff */
[C---:B------:R-:W-:Y:S02]  /*1370*/  ISETP.GE.AND P5, PT, R11.reuse, R92, PT ;  /* 0x0000005c0b00720c */ /* 0x040fe40003fa6270 */
[----:B------:R-:W-:Y:S02]  /*1380*/  ISETP.GE.AND P1, PT, R11, R20, PT ;  /* 0x000000140b00720c */ /* 0x000fe40003f26270 */
[----:B------:R-:W-:Y:S02]  /*1390*/  FSEL R14, R14, -INF , P6 ;  /* 0xff8000000e0e7808 */ /* 0x000fe40003000000 */
[----:B------:R-:W-:Y:S02]  /*13a0*/  FSEL R23, R23, -INF , P2 ;  /* 0xff80000017177808 */ /* 0x000fe40001000000 */
[----:B------:R-:W-:Y:S01]  /*13b0*/  FMNMX3 R13, R13, R22, R17, !PT ;  /* 0x000000160d0d7276 */ /* 0x000fe20007800011 */
[----:B------:R-:W-:Y:S01]  /*13c0*/  FMUL R29, R47, UR10 ;  /* 0x0000000a2f1d7c20 */ /* 0x000fe20008400000 */
[----:B------:R-:W-:Y:S01]  /*13d0*/  FMUL R34, R50, UR10 ;  /* 0x0000000a32227c20 */ /* 0x000fe20008400000 */
[----:B------:R-:W-:-:S02]  /*13e0*/  LOP3.LUT R24, R16, 0x31, RZ, 0xfc, !PT ;  /* 0x0000003110187812 */ /* 0x000fc400078efcff */
[C---:B------:R-:W-:Y:S02]  /*13f0*/  ISETP.GE.AND P4, PT, R11.reuse, R26, PT ;  /* 0x0000001a0b00720c */ /* 0x040fe40003f86270 */
[----:B------:R-:W-:Y:S02]  /*1400*/  ISETP.GE.AND P6, PT, R11, R32, PT ;  /* 0x000000200b00720c */ /* 0x000fe40003fc6270 */
[----:B------:R-:W-:Y:S02]  /*1410*/  FSEL R12, R12, -INF , P5 ;  /* 0xff8000000c0c7808 */ /* 0x000fe40002800000 */
[----:B------:R-:W-:Y:S02]  /*1420*/  LOP3.LUT R42, R16, 0x38, RZ, 0xfc, !PT ;  /* 0x00000038102a7812 */ /* 0x000fe400078efcff */
[----:B------:R-:W-:Y:S02]  /*1430*/  FSEL R19, R19, -INF , P1 ;  /* 0xff80000013137808 */ /* 0x000fe40000800000 */
[----:B------:R-:W-:Y:S01]  /*1440*/  FMNMX3 R13, R13, R14, R23, !PT ;  /* 0x0000000e0d0d7276 */ /* 0x000fe20007800017 */
[----:B------:R-:W-:Y:S01]  /*1450*/  FMUL R27, R51, UR10 ;  /* 0x0000000a331b7c20 */ /* 0x000fe20008400000 */
[----:B------:R-:W-:Y:S01]  /*1460*/  FMUL R30, R86, UR10 ;  /* 0x0000000a561e7c20 */ /* 0x000fe20008400000 */
[----:B------:R-:W-:-:S02]  /*1470*/  ISETP.GE.AND P5, PT, R11, R24, PT ;  /* 0x000000180b00720c */ /* 0x000fc40003fa6270 */
[----:B------:R-:W-:Y:S02]  /*1480*/  ISETP.GE.AND P3, PT, R11, R42, PT ;  /* 0x0000002a0b00720c */ /* 0x000fe40003f66270 */
[----:B------:R-:W-:Y:S02]  /*1490*/  LOP3.LUT R46, R16, 0x39, RZ, 0xfc, !PT ;  /* 0x00000039102e7812 */ /* 0x000fe400078efcff */
[----:B------:R-:W-:Y:S02]  /*14a0*/  FSEL R29, R29, -INF , P4 ;  /* 0xff8000001d1d7808 */ /* 0x000fe40002000000 */
[----:B------:R-:W-:Y:S02]  /*14b0*/  FSEL R34, R34, -INF , P6 ;  /* 0xff80000022227808 */ /* 0x000fe40003000000 */
[----:B------:R-:W-:Y:S01]  /*14c0*/  FMNMX3 R13, R13, R12, R19, !PT ;  /* 0x0000000c0d0d7276 */ /* 0x000fe20007800013 */
[----:B------:R-:W-:Y:S01]  /*14d0*/  FMUL R28, R87, UR10 ;  /* 0x0000000a571c7c20 */ /* 0x000fe20008400000 */
[----:B------:R-:W-:-:S02]  /*14e0*/  ISETP.GE.AND P1, PT, R11, R46, PT ;  /* 0x0000002e0b00720c */ /* 0x000fc40003f26270 */
[----:B------:R-:W-:Y:S02]  /*14f0*/  FSEL R27, R27, -INF , P5 ;  /* 0xff8000001b1b7808 */ /* 0x000fe40002800000 */
[----:B------:R-:W-:Y:S02]  /*1500*/  FSEL R30, R30, -INF , P3 ;  /* 0xff8000001e1e7808 */ /* 0x000fe40001800000 */
[----:B------:R-:W-:Y:S02]  /*1510*/  FMNMX3 R13, R13, R29, R34, !PT ;  /* 0x0000001d0d0d7276 */ /* 0x000fe40007800022 */
[----:B------:R-:W-:Y:S02]  /*1520*/  FSEL R28, R28, -INF , P1 ;  /* 0xff8000001c1c7808 */ /* 0x000fe40000800000 */
[----:B------:R-:W-:-:S04]  /*1530*/  FMNMX3 R13, R13, R27, R30, !PT ;  /* 0x0000001b0d0d7276 */ /* 0x000fc8000780001e */
[----:B------:R-:W-:-:S05]  /*1540*/  FMNMX R13, R28, R13, !PT ;  /* 0x0000000d1c0d7209 */ /* 0x000fca0007800000 */
[----:B------:R-:W0:Y:S01]  /*1550*/  SHFL.BFLY PT, R50, R13, 0x2, 0x1f ;  /* 0x0c401f000d327f89 */ /* 0x000e2200000e0000 */
[----:B------:R-:W-:Y:S01]  /*1560*/  FMUL R25, R40, UR10 ;  /* 0x0000000a28197c20 */ /* 0x000fe20008400000 */
[----:B------:R-:W-:Y:S01]  /*1570*/  ISETP.GE.AND P1, PT, R5, R76, PT ;  /* 0x0000004c0500720c */ /* 0x000fe20003f26270 */
[----:B------:R-:W-:Y:S01]  /*1580*/  FMUL R41, R41, UR10 ;  /* 0x0000000a29297c20 */ /* 0x000fe20008400000 */
[----:B------:R-:W-:Y:S02]  /*1590*/  ISETP.GE.AND P6, PT, R5, R78, PT ;  /* 0x0000004e0500720c */ /* 0x000fe40003fc6270 */
[----:B------:R-:W-:Y:S02]  /*15a0*/  FSEL R25, R25, -INF , P1 ;  /* 0xff80000019197808 */ /* 0x000fe40000800000 */
[----:B------:R-:W-:Y:S01]  /*15b0*/  ISETP.GE.AND P1, PT, R5, R24, PT ;  /* 0x000000180500720c */ /* 0x000fe20003f26270 */
[----:B------:R-:W-:Y:S01]  /*15c0*/  FMUL R57, R57, UR10 ;  /* 0x0000000a39397c20 */ /* 0x000fe20008400000 */
[----:B------:R-:W-:-:S02]  /*15d0*/  FSEL R24, R41, -INF , P6 ;  /* 0xff80000029187808 */ /* 0x000fc40003000000 */
[C---:B------:R-:W-:Y:S01]  /*15e0*/  ISETP.GT.AND P6, PT, R5.reuse, R16, PT ;  /* 0x000000100500720c */ /* 0x040fe20003fc4270 */
[----:B------:R-:W-:Y:S01]  /*15f0*/  VIADD R16, R16, 0x8 ;  /* 0x0000000810107836 */ /* 0x000fe20000000000 */
[----:B------:R-:W-:Y:S01]  /*1600*/  ISETP.GE.AND P5, PT, R5, R92, PT ;  /* 0x0000005c0500720c */ /* 0x000fe20003fa6270 */
[----:B------:R-:W-:Y:S01]  /*1610*/  FMUL R21, R37, UR10 ;  /* 0x0000000a25157c20 */ /* 0x000fe20008400000 */
[----:B0-----:R-:W-:-:S05]  /*1620*/  FMNMX R13, R13, R50, !PT ;  /* 0x000000320d0d7209 */ /* 0x001fca0007800000 */
[----:B------:R-:W0:Y:S01]  /*1630*/  SHFL.BFLY PT, R33, R13, 0x1, 0x1f ;  /* 0x0c201f000d217f89 */ /* 0x000e2200000e0000 */
[----:B------:R-:W-:Y:S01]  /*1640*/  FMUL R39, R68, UR10 ;  /* 0x0000000a44277c20 */ /* 0x000fe20008400000 */
[----:B------:R-:W-:Y:S01]  /*1650*/  FMUL R69, R69, UR10 ;  /* 0x0000000a45457c20 */ /* 0x000fe20008400000 */
[----:B------:R-:W-:Y:S01]  /*1660*/  FSEL R41, R57, -INF , P5 ;  /* 0xff80000039297808 */ /* 0x000fe20002800000 */
[----:B------:R-:W-:Y:S01]  /*1670*/  FMUL R37, R36, UR10 ;  /* 0x0000000a24257c20 */ /* 0x000fe20008400000 */
[C---:B------:R-:W-:Y:S01]  /*1680*/  ISETP.GE.AND P5, PT, R5.reuse, R16, PT ;  /* 0x000000100500720c */ /* 0x040fe20003fa6270 */
[----:B------:R-:W-:Y:S01]  /*1690*/  FMUL R80, R80, UR10 ;  /* 0x0000000a50507c20 */ /* 0x000fe20008400000 */
[C---:B------:R-:W-:Y:S02]  /*16a0*/  ISETP.GE.AND P4, PT, R5.reuse, R98, PT ;  /* 0x000000620500720c */ /* 0x040fe40003f86270 */
[----:B------:R-:W-:Y:S02]  /*16b0*/  ISETP.GE.AND P3, PT, R5, R96, PT ;  /* 0x000000600500720c */ /* 0x000fe40003f66270 */
[----:B------:R-:W-:-:S02]  /*16c0*/  FSEL R39, R39, -INF , P0 ;  /* 0xff80000027277808 */ /* 0x000fc40000000000 */
[----:B------:R-:W-:Y:S02]  /*16d0*/  FSEL R36, R69, -INF , P6 ;  /* 0xff80000045247808 */ /* 0x000fe40003000000 */
[----:B------:R-:W-:Y:S01]  /*16e0*/  FSEL R37, R37, -INF , P5 ;  /* 0xff80000025257808 */ /* 0x000fe20002800000 */
[----:B------:R-:W-:Y:S01]  /*16f0*/  FMUL R81, R81, UR10 ;  /* 0x0000000a51517c20 */ /* 0x000fe20008400000 */
[----:B------:R-:W-:Y:S02]  /*1700*/  FSEL R21, R21, -INF , P4 ;  /* 0xff80000015157808 */ /* 0x000fe40002000000 */
[C---:B------:R-:W-:Y:S02]  /*1710*/  ISETP.GE.AND P4, PT, R5.reuse, R20, PT ;  /* 0x000000140500720c */ /* 0x040fe40003f86270 */
[----:B------:R-:W-:Y:S02]  /*1720*/  ISETP.GE.AND P2, PT, R5, R94, PT ;  /* 0x0000005e0500720c */ /* 0x000fe40003f46270 */
[----:B------:R-:W-:-:S02]  /*1730*/  FSEL R20, R80, -INF , P3 ;  /* 0xff80000050147808 */ /* 0x000fc40001800000 */
[----:B------:R-:W-:Y:S01]  /*1740*/  FMNMX3 R16, R39, R36, R37, !PT ;  /* 0x0000002427107276 */ /* 0x000fe20007800025 */
[----:B------:R-:W-:Y:S01]  /*1750*/  FMUL R35, R56, UR10 ;  /* 0x0000000a38237c20 */ /* 0x000fe20008400000 */
[----:B------:R-:W-:Y:S02]  /*1760*/  ISETP.GE.AND P3, PT, R5, R26, PT ;  /* 0x0000001a0500720c */ /* 0x000fe40003f66270 */
[----:B------:R-:W-:Y:S02]  /*1770*/  FSEL R26, R81, -INF , P2 ;  /* 0xff800000511a7808 */ /* 0x000fe40001000000 */
[----:B------:R-:W-:Y:S02]  /*1780*/  ISETP.GE.AND P5, PT, R5, R82, PT ;  /* 0x000000520500720c */ /* 0x000fe40003fa6270 */
[----:B------:R-:W-:Y:S01]  /*1790*/  FMNMX3 R16, R16, R21, R20, !PT ;  /* 0x0000001510107276 */ /* 0x000fe20007800014 */
[----:B------:R-:W-:Y:S01]  /*17a0*/  FMUL R44, R44, UR10 ;  /* 0x0000000a2c2c7c20 */ /* 0x000fe20008400000 */
[----:B------:R-:W-:-:S02]  /*17b0*/  FSEL R35, R35, -INF , P5 ;  /* 0xff80000023237808 */ /* 0x000fc40002800000 */
[----:B------:R-:W-:Y:S01]  /*17c0*/  FMNMX3 R16, R16, R26, R25, !PT ;  /* 0x0000001a10107276 */ /* 0x000fe20007800019 */
[----:B------:R-:W-:Y:S01]  /*17d0*/  FMUL R45, R45, UR10 ;  /* 0x0000000a2d2d7c20 */ /* 0x000fe20008400000 */
[----:B0-----:R-:W-:Y:S01]  /*17e0*/  FMNMX3 R13, R13, R33, R90, !PT ;  /* 0x000000210d0d7276 */ /* 0x001fe2000780005a */
[----:B------:R-:W-:Y:S01]  /*17f0*/  FMUL R48, R48, UR10 ;  /* 0x0000000a30307c20 */ /* 0x000fe20008400000 */
[C---:B------:R-:W-:Y:S02]  /*1800*/  ISETP.GE.AND P6, PT, R5.reuse, R46, PT ;  /* 0x0000002e0500720c */ /* 0x040fe40003fc6270 */
[----:B------:R-:W-:Y:S02]  /*1810*/  ISETP.GE.AND P2, PT, R5, R32, PT ;  /* 0x000000200500720c */ /* 0x000fe40003f46270 */
[----:B------:R-:W-:Y:S02]  /*1820*/  FSEL R46, R44, -INF , P4 ;  /* 0xff8000002c2e7808 */ /* 0x000fe40002000000 */
[----:B------:R-:W-:Y:S01]  /*1830*/  FMNMX3 R16, R16, R24, R35, !PT ;  /* 0x0000001810107276 */ /* 0x000fe20007800023 */
[----:B------:R-:W-:Y:S01]  /*1840*/  FMUL R49, R49, UR10 ;  /* 0x0000000a31317c20 */ /* 0x000fe20008400000 */
[----:B------:R-:W-:Y:S01]  /*1850*/  FMUL R79, R84, UR10 ;  /* 0x0000000a544f7c20 */ /* 0x000fe20008400000 */
[----:B------:R-:W-:Y:S01]  /*1860*/  FADD R70, R70, -R13 ;  /* 0x8000000d46467221 */ /* 0x000fe20000000000 */
[----:B------:R-:W-:-:S02]  /*1870*/  ISETP.GE.AND P0, PT, R5, R42, PT ;  /* 0x0000002a0500720c */ /* 0x000fc40003f06270 */
[----:B------:R-:W-:Y:S02]  /*1880*/  FSEL R44, R45, -INF , P3 ;  /* 0xff8000002d2c7808 */ /* 0x000fe40001800000 */
[----:B------:R-:W-:Y:S02]  /*1890*/  FSEL R83, R48, -INF , P2 ;  /* 0xff80000030537808 */ /* 0x000fe40001000000 */
[----:B------:R-:W-:Y:S01]  /*18a0*/  FMNMX3 R16, R16, R41, R46, !PT ;  /* 0x0000002910107276 */ /* 0x000fe2000780002e */
[----:B------:R-:W-:Y:S01]  /*18b0*/  FMUL R77, R85, UR10 ;  /* 0x0000000a554d7c20 */ /* 0x000fe20008400000 */
[----:B------:R-:W-:Y:S01]  /*18c0*/  FMUL R32, R70, 1.4426950216293334961 ;  /* 0x3fb8aa3b46207820 */ /* 0x000fe20000400000 */
[----:B------:R-:W-:Y:S02]  /*18d0*/  FSEL R70, R49, -INF , P1 ;  /* 0xff80000031467808 */ /* 0x000fe40000800000 */
[----:B------:R-:W-:Y:S02]  /*18e0*/  FSEL R79, R79, -INF , P0 ;  /* 0xff8000004f4f7808 */ /* 0x000fe40000000000 */
[----:B------:R-:W-:-:S02]  /*18f0*/  FMNMX3 R16, R16, R44, R83, !PT ;  /* 0x0000002c10107276 */ /* 0x000fc40007800053 */
[----:B------:R-:W-:Y:S02]  /*1900*/  FSEL R77, R77, -INF , P6 ;  /* 0xff8000004d4d7808 */ /* 0x000fe40003000000 */
[----:B------:R-:W-:Y:S01]  /*1910*/  FMNMX3 R16, R16, R70, R79, !PT ;  /* 0x0000004610107276 */ /* 0x000fe2000780004f */
[----:B------:R-:W-:-:S03]  /*1920*/  FADD R18, R18, -R13 ;  /* 0x8000000d12127221 */ /* 0x000fc60000000000 */
[----:B------:R-:W-:Y:S01]  /*1930*/  FMNMX R16, R77, R16, !PT ;  /* 0x000000104d107209 */ /* 0x000fe20007800000 */
[----:B------:R-:W-:Y:S01]  /*1940*/  FMUL R80, R18, 1.4426950216293334961 ;  /* 0x3fb8aa3b12507820 */ /* 0x000fe20000400000 */
[----:B------:R-:W-:-:S03]  /*1950*/  FADD R18, R15, -R13 ;  /* 0x8000000d0f127221 */ /* 0x000fc60000000000 */
[----:B------:R-:W0:Y:S01]  /*1960*/  SHFL.BFLY PT, R15, R16, 0x2, 0x1f ;  /* 0x0c401f00100f7f89 */ /* 0x000e2200000e0000 */
[--C-:B------:R-:W-:Y:S01]  /*1970*/  FADD R17, R17, -R13.reuse ;  /* 0x8000000d11117221 */ /* 0x100fe20000000000 */
[----:B------:R-:W-:-:S03]  /*1980*/  FADD R14, R14, -R13 ;  /* 0x8000000d0e0e7221 */ /* 0x000fc60000000000 */
[----:B------:R-:W-:Y:S01]  /*1990*/  FMUL R17, R17, 1.4426950216293334961 ;  /* 0x3fb8aa3b11117820 */ /* 0x000fe20000400000 */
[----:B------:R-:W-:-:S03]  /*19a0*/  FMUL R68, R14, 1.4426950216293334961 ;  /* 0x3fb8aa3b0e447820 */ /* 0x000fc60000400000 */
[----:B------:R1:W-:Y:S01]  /*19b0*/  MUFU.EX2 R81, R17 ;  /* 0x0000001100517308 */ /* 0x0003e20000000800 */
[----:B--2---:R-:W-:Y:S01]  /*19c0*/  STS.U16 [R2+UR7], R89 ;  /* 0x0000005902007988 */ /* 0x004fe20008000407 */
[----:B0-----:R-:W-:-:S05]  /*19d0*/  FMNMX R14, R16, R15, !PT ;  /* 0x0000000f100e7209 */ /* 0x001fca0007800000 */
[----:B-1----:R-:W0:Y:S04]  /*19e0*/  SHFL.BFLY PT, R17, R14, 0x1, 0x1f ;  /* 0x0c201f000e117f89 */ /* 0x002e2800000e0000 */
[----:B---3--:R-:W-:Y:S04]  /*19f0*/  STS.U16 [R2+UR7+0x400], R97 ;  /* 0x0004006102007988 */ /* 0x008fe80008000407 */
[----:B----4-:R-:W-:Y:S04]  /*1a00*/  STS.U16 [R2+UR7+0x800], R95 ;  /* 0x0008005f02007988 */ /* 0x010fe80008000407 */
[----:B-----5:R-:W-:Y:S04]  /*1a10*/  STS.U16 [R2+UR7+0xc00], R93 ;  /* 0x000c005d02007988 */ /* 0x020fe80008000407 */
[----:B------:R-:W-:Y:S04]  /*1a20*/  STS.U16 [R10+UR7+0x200], R101 ;  /* 0x000200650a007988 */ /* 0x000fe80008000407 */
[----:B------:R-:W-:Y:S04]  /*1a30*/  STS.U16 [R10+UR7+0x600], R99 ;  /* 0x000600630a007988 */ /* 0x000fe80008000407 */
[----:B------:R-:W-:Y:S04]  /*1a40*/  STS.U16 [R10+UR7+0xa00], R119 ;  /* 0x000a00770a007988 */ /* 0x000fe80008000407 */
[----:B------:R-:W-:Y:S01]  /*1a50*/  STS.U16 [R10+UR7+0xe00], R117 ;  /* 0x000e00750a007988 */ /* 0x000fe20008000407 */
[----:B0-----:R-:W-:Y:S01]  /*1a60*/  FMNMX3 R14, R14, R17, R91, !PT ;  /* 0x000000110e0e7276 */ /* 0x001fe2000780005b */
[--C-:B------:R-:W-:Y:S01]  /*1a70*/  FADD R22, R22, -R13.reuse ;  /* 0x8000000d16167221 */ /* 0x100fe20000000000 */
[--C-:B------:R-:W-:Y:S01]  /*1a80*/  FADD R23, R23, -R13.reuse ;  /* 0x8000000d17177221 */ /* 0x100fe20000000000 */
[--C-:B------:R-:W-:Y:S01]  /*1a90*/  FADD R34, R34, -R13.reuse ;  /* 0x8000000d22227221 */ /* 0x100fe20000000000 */
[--C-:B------:R-:W-:Y:S01]  /*1aa0*/  FADD R27, R27, -R13.reuse ;  /* 0x8000000d1b1b7221 */ /* 0x100fe20000000000 */
[----:B------:R-:W-:Y:S01]  /*1ab0*/  FMUL R22, R22, 1.4426950216293334961 ;  /* 0x3fb8aa3b16167820 */ /* 0x000fe20000400000 */
[----:B------:R-:W-:Y:S01]  /*1ac0*/  FMUL R23, R23, 1.4426950216293334961 ;  /* 0x3fb8aa3b17177820 */ /* 0x000fe20000400000 */
[--C-:B------:R-:W-:Y:S01]  /*1ad0*/  FADD R21, R21, -R14.reuse ;  /* 0x8000000e15157221 */ /* 0x100fe20000000000 */
[----:B------:R-:W-:Y:S01]  /*1ae0*/  FMUL R16, R34, 1.4426950216293334961 ;  /* 0x3fb8aa3b22107820 */ /* 0x000fe20000400000 */
[----:B------:R-:W-:Y:S01]  /*1af0*/  FMUL R15, R27, 1.4426950216293334961 ;  /* 0x3fb8aa3b1b0f7820 */ /* 0x000fe20000400000 */
[--C-:B------:R-:W-:Y:S01]  /*1b00*/  FADD R31, R31, -R13.reuse ;  /* 0x8000000d1f1f7221 */ /* 0x100fe20000000000 */
[----:B------:R-:W-:Y:S01]  /*1b10*/  MUFU.EX2 R76, R22 ;  /* 0x00000016004c7308 */ /* 0x000fe20000000800 */
[--C-:B------:R-:W-:Y:S01]  /*1b20*/  FADD R12, R12, -R13.reuse ;  /* 0x8000000d0c0c7221 */ /* 0x100fe20000000000 */
[----:B------:R-:W-:Y:S01]  /*1b30*/  FADD R19, R19, -R13 ;  /* 0x8000000d13137221 */ /* 0x000fe20000000000 */
[----:B------:R-:W-:Y:S01]  /*1b40*/  FMUL R34, R21, 1.4426950216293334961 ;  /* 0x3fb8aa3b15227820 */ /* 0x000fe20000400000 */
[----:B------:R-:W-:-:S04]  /*1b50*/  FADD R27, R20, -R14 ;  /* 0x8000000e141b7221 */ /* 0x000fc80000000000 */
[----:B------:R0:W-:Y:S01]  /*1b60*/  MUFU.EX2 R69, R23 ;  /* 0x0000001700457308 */ /* 0x0001e20000000800 */
[----:B------:R-:W-:Y:S01]  /*1b70*/  BAR.SYNC.DEFER_BLOCKING 0x0 ;  /* 0x0000000000007b1d */ /* 0x000fe20000010000 */
[----:B------:R-:W-:Y:S01]  /*1b80*/  FMUL R31, R31, 1.4426950216293334961 ;  /* 0x3fb8aa3b1f1f7820 */ /* 0x000fe20000400000 */
[----:B------:R-:W-:Y:S01]  /*1b90*/  FMUL R18, R18, 1.4426950216293334961 ;  /* 0x3fb8aa3b12127820 */ /* 0x000fe20000400000 */
[----:B------:R-:W-:Y:S01]  /*1ba0*/  FMUL R12, R12, 1.4426950216293334961 ;  /* 0x3fb8aa3b0c0c7820 */ /* 0x000fe20000400000 */
[----:B------:R-:W-:Y:S01]  /*1bb0*/  FMUL R19, R19, 1.4426950216293334961 ;  /* 0x3fb8aa3b13137820 */ /* 0x000fe20000400000 */
[--C-:B------:R-:W-:Y:S01]  /*1bc0*/  FADD R29, R29, -R13.reuse ;  /* 0x8000000d1d1d7221 */ /* 0x100fe20000000000 */
[--C-:B------:R-:W-:Y:S01]  /*1bd0*/  FADD R30, R30, -R13.reuse ;  /* 0x8000000d1e1e7221 */ /* 0x100fe20000000000 */
[----:B------:R-:W-:Y:S01]  /*1be0*/  FADD R28, R28, -R13 ;  /* 0x8000000d1c1c7221 */ /* 0x000fe20000000000 */
[----:B------:R-:W-:Y:S01]  /*1bf0*/  FMUL R87, R27, 1.4426950216293334961 ;  /* 0x3fb8aa3b1b577820 */ /* 0x000fe20000400000 */
[----:B------:R-:W-:Y:S01]  /*1c00*/  FADD R17, -R13, R90 ;  /* 0x0000005a0d117221 */ /* 0x000fe20000000100 */
[----:B------:R-:W-:Y:S01]  /*1c10*/  FADD R27, -R14, R91 ;  /* 0x0000005b0e1b7221 */ /* 0x000fe20000000100 */
[----:B------:R1:W-:Y:S01]  /*1c20*/  MUFU.EX2 R85, R18 ;  /* 0x0000001200557308 */ /* 0x0003e20000000800 */
[----:B------:R-:W-:Y:S01]  /*1c30*/  FADD R38, R38, -R13 ;  /* 0x8000000d26267221 */ /* 0x000fe20000000000 */
[--C-:B------:R-:W-:Y:S01]  /*1c40*/  FADD R39, R39, -R14.reuse ;  /* 0x8000000e27277221 */ /* 0x100fe20000000000 */
[--C-:B------:R-:W-:Y:S01]  /*1c50*/  FADD R36, R36, -R14.reuse ;  /* 0x8000000e24247221 */ /* 0x100fe20000000000 */
[----:B------:R-:W-:Y:S01]  /*1c60*/  FADD R37, R37, -R14 ;  /* 0x8000000e25257221 */ /* 0x000fe20000000000 */
[----:B0-----:R-:W0:Y:S03]  /*1c70*/  LDSM.16.M88.4 R20, [R8+UR7] ;  /* 0x000000070814783b */ /* 0x001e260008000200 */
[----:B------:R2:W-:Y:S01]  /*1c80*/  MUFU.EX2 R56, R12 ;  /* 0x0000000c00387308 */ /* 0x0005e20000000800 */
[----:B-1----:R-:W-:Y:S01]  /*1c90*/  FMUL R18, R29, 1.4426950216293334961 ;  /* 0x3fb8aa3b1d127820 */ /* 0x002fe20000400000 */
[----:B------:R-:W-:Y:S01]  /*1ca0*/  FMUL R17, R17, 1.4426950216293334961 ;  /* 0x3fb8aa3b11117820 */ /* 0x000fe20000400000 */
[----:B------:R-:W-:-:S05]  /*1cb0*/  FMUL R57, R27, 1.4426950216293334961 ;  /* 0x3fb8aa3b1b397820 */ /* 0x000fca0000400000 */
[----:B------:R1:W-:Y:S01]  /*1cc0*/  MUFU.EX2 R59, R19 ;  /* 0x00000013003b7308 */ /* 0x0003e20000000800 */
[----:B--2---:R-:W-:Y:S01]  /*1cd0*/  FMUL R12, R30, 1.4426950216293334961 ;  /* 0x3fb8aa3b1e0c7820 */ /* 0x004fe20000400000 */
[----:B------:R-:W-:Y:S01]  /*1ce0*/  FMUL R38, R38, 1.4426950216293334961 ;  /* 0x3fb8aa3b26267820 */ /* 0x000fe20000400000 */
[----:B------:R-:W-:Y:S01]  /*1cf0*/  FMUL R39, R39, 1.4426950216293334961 ;  /* 0x3fb8aa3b27277820 */ /* 0x000fe20000400000 */
[----:B------:R-:W-:-:S04]  /*1d00*/  FMUL R36, R36, 1.4426950216293334961 ;  /* 0x3fb8aa3b24247820 */ /* 0x000fc80000400000 */
[----:B------:R2:W-:Y:S01]  /*1d10*/  MUFU.EX2 R33, R31 ;  /* 0x0000001f00217308 */ /* 0x0005e20000000800 */
[----:B-1----:R-:W-:Y:S01]  /*1d20*/  FMUL R19, R28, 1.4426950216293334961 ;  /* 0x3fb8aa3b1c137820 */ /* 0x002fe20000400000 */
[----:B------:R-:W-:Y:S01]  /*1d30*/  FMUL R37, R37, 1.4426950216293334961 ;  /* 0x3fb8aa3b25257820 */ /* 0x000fe20000400000 */
[--C-:B------:R-:W-:Y:S01]  /*1d40*/  FADD R26, R26, -R14.reuse ;  /* 0x8000000e1a1a7221 */ /* 0x100fe20000000000 */
[----:B------:R-:W-:Y:S01]  /*1d50*/  FADD R25, R25, -R14 ;  /* 0x8000000e19197221 */ /* 0x000fe20000000000 */
[----:B--2---:R-:W1:Y:S03]  /*1d60*/  LDSM.16.M88.4 R28, [R8+UR7+0x400] ;  /* 0x00040007081c783b */ /* 0x004e660008000200 */
[----:B------:R-:W-:Y:S01]  /*1d70*/  MUFU.EX2 R32, R32 ;  /* 0x0000002000207308 */ /* 0x000fe20000000800 */
[----:B------:R-:W-:Y:S01]  /*1d80*/  FMUL R82, R26, 1.4426950216293334961 ;  /* 0x3fb8aa3b1a527820 */ /* 0x000fe20000400000 */
[----:B------:R-:W-:-:S06]  /*1d90*/  FMUL R78, R25, 1.4426950216293334961 ;  /* 0x3fb8aa3b194e7820 */ /* 0x000fcc0000400000 */
[----:B------:R-:W-:Y:S08]  /*1da0*/  MUFU.EX2 R45, R38 ;  /* 0x00000026002d7308 */ /* 0x000ff00000000800 */
[----:B------:R-:W-:Y:S08]  /*1db0*/  MUFU.EX2 R80, R80 ;  /* 0x0000005000507308 */ /* 0x000ff00000000800 */
[----:B------:R-:W2:Y:S08]  /*1dc0*/  MUFU.EX2 R17, R17 ;  /* 0x0000001100117308 */ /* 0x000eb00000000800 */
[----:B------:R-:W-:Y:S08]  /*1dd0*/  MUFU.EX2 R86, R39 ;  /* 0x0000002700567308 */ /* 0x000ff00000000800 */
[----:B------:R-:W3:Y:S08]  /*1de0*/  MUFU.EX2 R47, R36 ;  /* 0x00000024002f7308 */ /* 0x000ef00000000800 */
[----:B------:R-:W-:Y:S08]  /*1df0*/  MUFU.EX2 R84, R37 ;  /* 0x0000002500547308 */ /* 0x000ff00000000800 */
[----:B------:R4:W5:Y:S08]  /*1e00*/  MUFU.EX2 R89, R34 ;  /* 0x0000002200597308 */ /* 0x0009700000000800 */
[----:B------:R-:W0:Y:S01]  /*1e10*/  MUFU.EX2 R57, R57 ;  /* 0x0000003900397308 */ /* 0x000e220000000800 */
[----:B----4-:R-:W-:-:S02]  /*1e20*/  FADD R34, R24, -R14 ;  /* 0x8000000e18227221 */ /* 0x010fc40000000000 */
[----:B------:R-:W4:Y:S01]  /*1e30*/  LDSM.16.M88.4 R24, [R8+UR7+0x800] ;  /* 0x000800070818783b */ /* 0x000f220008000200 */
[----:B------:R-:W-:Y:S01]  /*1e40*/  FADD R35, R35, -R14 ;  /* 0x8000000e23237221 */ /* 0x000fe20000000000 */
[C---:B--2---:R-:W-:Y:S01]  /*1e50*/  FMUL R38, R17.reuse, R74 ;  /* 0x0000004a11267220 */ /* 0x044fe20000400000 */
[----:B------:R-:W-:Y:S01]  /*1e60*/  FMUL R39, R17, R75 ;  /* 0x0000004b11277220 */ /* 0x000fe20000400000 */
[----:B------:R-:W-:Y:S02]  /*1e70*/  F2FP.BF16.F32.PACK_AB R49, R33, R32 ;  /* 0x000000202131723e */ /* 0x000fe400000010ff */
[----:B------:R-:W-:Y:S02]  /*1e80*/  F2FP.BF16.F32.PACK_AB R51, R80, R45 ;  /* 0x0000002d5033723e */ /* 0x000fe400000010ff */
[----:B---3--:R-:W-:Y:S02]  /*1e90*/  F2FP.BF16.F32.PACK_AB R48, R47, R86 ;  /* 0x000000562f30723e */ /* 0x008fe400000010ff */
[----:B-----5:R-:W-:Y:S01]  /*1ea0*/  F2FP.BF16.F32.PACK_AB R50, R89, R84 ;  /* 0x000000545932723e */ /* 0x020fe200000010ff */
[----:B------:R-:W-:Y:S01]  /*1eb0*/  FMUL R71, R34, 1.4426950216293334961 ;  /* 0x3fb8aa3b22477820 */ /* 0x000fe20000400000 */
[C---:B0-----:R-:W-:Y:S01]  /*1ec0*/  FMUL R36, R57.reuse, R72 ;  /* 0x0000004839247220 */ /* 0x041fe20000400000 */
[----:B------:R-:W-:Y:S01]  /*1ed0*/  FMUL R37, R57, R73 ;  /* 0x0000004939257220 */ /* 0x000fe20000400000 */
[----:B------:R-:W-:Y:S01]  /*1ee0*/  FADD R72, R32, R33 ;  /* 0x0000002120487221 */ /* 0x000fe20000000000 */
[----:B------:R-:W-:-:S02]  /*1ef0*/  FMUL R58, R35, 1.4426950216293334961 ;  /* 0x3fb8aa3b233a7820 */ /* 0x000fc40000400000 */
[----:B------:R-:W0:Y:S01]  /*1f00*/  LDSM.16.M88.4 R32, [R8+UR7+0xc00] ;  /* 0x000c00070820783b */ /* 0x000e220008000200 */
[----:B------:R-:W-:Y:S02]  /*1f10*/  FMUL R42, R17, R62 ;  /* 0x0000003e112a7220 */ /* 0x000fe40000400000 */
[----:B------:R-:W-:Y:S01]  /*1f20*/  HMMA.16816.F32.BF16 R36, R48, R20, R36 ;  /* 0x000000143024723c */ /* 0x000fe20000041824 */
[--C-:B------:R-:W-:Y:S01]  /*1f30*/  FADD R20, R41, -R14.reuse ;  /* 0x8000000e29147221 */ /* 0x100fe20000000000 */
[----:B------:R-:W-:Y:S01]  /*1f40*/  FMUL R43, R17, R63 ;  /* 0x0000003f112b7220 */ /* 0x000fe20000400000 */
[C---:B------:R-:W-:Y:S01]  /*1f50*/  FMUL R40, R57.reuse, R60 ;  /* 0x0000003c39287220 */ /* 0x040fe20000400000 */
[----:B------:R-:W-:Y:S01]  /*1f60*/  FMUL R41, R57, R61 ;  /* 0x0000003d39297220 */ /* 0x000fe20000400000 */
[----:B------:R-:W2:Y:S01]  /*1f70*/  MUFU.EX2 R87, R87 ;  /* 0x0000005700577308 */ /* 0x000ea20000000800 */
[----:B------:R-:W-:Y:S01]  /*1f80*/  FADD R46, R46, -R14 ;  /* 0x8000000e2e2e7221 */ /* 0x000fe20000000000 */
[----:B------:R-:W-:Y:S01]  /*1f90*/  FADD R61, R45, R72 ;  /* 0x000000482d3d7221 */ /* 0x000fe20000000000 */
[----:B------:R-:W-:Y:S01]  /*1fa0*/  FADD R21, R86, R47 ;  /* 0x0000002f56157221 */ /* 0x000fe20000000000 */
[----:B------:R-:W-:-:S02]  /*1fb0*/  FMUL R47, R17, R55 ;  /* 0x00000037112f7220 */ /* 0x000fc40000400000 */
[----:B-1----:R-:W-:Y:S02]  /*1fc0*/  HMMA.16816.F32.BF16 R40, R48, R28, R40 ;  /* 0x0000001c3028723c */ /* 0x002fe40000041828 */
[----:B------:R1:W-:Y:S01]  /*1fd0*/  MUFU.EX2 R73, R71 ;  /* 0x0000004700497308 */ /* 0x0003e20000000800 */
[----:B------:R-:W-:Y:S01]  /*1fe0*/  FMUL R28, R46, 1.4426950216293334961 ;  /* 0x3fb8aa3b2e1c7820 */ /* 0x000fe20000400000 */
[----:B------:R-:W-:Y:S01]  /*1ff0*/  FMUL R46, R17, R54 ;  /* 0x00000036112e7220 */ /* 0x000fe20000400000 */
[----:B------:R-:W-:Y:S01]  /*2000*/  FMUL R45, R57, R53 ;  /* 0x00000035392d7220 */ /* 0x000fe20000400000 */
[----:B------:R-:W-:-:S04]  /*2010*/  FADD R80, R80, R61 ;  /* 0x0000003d50507221 */ /* 0x000fc80000000000 */
[----:B------:R-:W3:Y:S01]  /*2020*/  MUFU.EX2 R68, R68 ;  /* 0x0000004400447308 */ /* 0x000ee20000000800 */
[----:B-1----:R-:W-:Y:S01]  /*2030*/  FMUL R71, R20, 1.4426950216293334961 ;  /* 0x3fb8aa3b14477820 */ /* 0x002fe20000400000 */
[----:B------:R-:W-:Y:S01]  /*2040*/  FADD R20, R44, -R14 ;  /* 0x8000000e2c147221 */ /* 0x000fe20000000000 */
[----:B------:R-:W-:-:S05]  /*2050*/  FMUL R44, R57, R52 ;  /* 0x00000034392c7220 */ /* 0x000fca0000400000 */
[----:B------:R-:W1:Y:S01]  /*2060*/  MUFU.EX2 R82, R82 ;  /* 0x0000005200527308 */ /* 0x000e620000000800 */
[----:B------:R-:W-:Y:S01]  /*2070*/  FADD R84, R84, R21 ;  /* 0x0000001554547221 */ /* 0x000fe20000000000 */
[----:B------:R-:W-:-:S06]  /*2080*/  FADD R29, R85, R80 ;  /* 0x00000050551d7221 */ /* 0x000fcc0000000000 */
[----:B------:R-:W5:Y:S01]  /*2090*/  MUFU.EX2 R78, R78 ;  /* 0x0000004e004e7308 */ /* 0x000f620000000800 */
[----:B------:R-:W-:Y:S01]  /*20a0*/  FMUL R21, R20, 1.4426950216293334961 ;  /* 0x3fb8aa3b14157820 */ /* 0x000fe20000400000 */
[----:B----4-:R-:W-:Y:S01]  /*20b0*/  HMMA.16816.F32.BF16 R44, R48, R24, R44 ;  /* 0x00000018302c723c */ /* 0x010fe2000004182c */
[----:B------:R-:W-:Y:S01]  /*20c0*/  FADD R84, R89, R84 ;  /* 0x0000005459547221 */ /* 0x000fe20000000000 */
[----:B------:R-:W-:Y:S01]  /*20d0*/  FADD R24, R76, R29 ;  /* 0x0000001d4c187221 */ /* 0x000fe20000000000 */
[----:B------:R-:W-:-:S03]  /*20e0*/  FADD R20, R83, -R14 ;  /* 0x8000000e53147221 */ /* 0x000fc60000000000 */
[----:B------:R-:W-:Y:S01]  /*20f0*/  MUFU.EX2 R58, R58 ;  /* 0x0000003a003a7308 */ /* 0x000fe20000000800 */
[----:B--2---:R-:W-:Y:S01]  /*2100*/  FADD R25, R87, R84 ;  /* 0x0000005457197221 */ /* 0x004fe20000000000 */
[----:B---3--:R-:W-:Y:S01]  /*2110*/  F2FP.BF16.F32.PACK_AB R55, R68, R81 ;  /* 0x000000514437723e */ /* 0x008fe200000010ff */
[----:B------:R-:W-:Y:S01]  /*2120*/  FMUL R66, R17, R66 ;  /* 0x0000004211427220 */ /* 0x000fe20000400000 */
[----:B------:R-:W-:-:S04]  /*2130*/  F2FP.BF16.F32.PACK_AB R53, R76, R85 ;  /* 0x000000554c35723e */ /* 0x000fc800000010ff */
[----:B------:R-:W2:Y:S01]  /*2140*/  MUFU.EX2 R18, R18 ;  /* 0x0000001200127308 */ /* 0x000ea20000000800 */
[C---:B-1----:R-:W-:Y:S01]  /*2150*/  FADD R25, R82.reuse, R25 ;  /* 0x0000001952197221 */ /* 0x042fe20000000000 */
[----:B------:R-:W-:Y:S01]  /*2160*/  F2FP.BF16.F32.PACK_AB R52, R82, R87 ;  /* 0x000000575234723e */ /* 0x000fe200000010ff */
[----:B------:R-:W-:Y:S01]  /*2170*/  FMUL R67, R17, R67 ;  /* 0x0000004311437220 */ /* 0x000fe20000400000 */
[C---:B------:R-:W-:Y:S01]  /*2180*/  FMUL R64, R57.reuse, R64 ;  /* 0x0000004039407220 */ /* 0x040fe20000400000 */
[----:B------:R-:W-:Y:S01]  /*2190*/  FMUL R65, R57, R65 ;  /* 0x0000004139417220 */ /* 0x000fe20000400000 */
[--C-:B------:R-:W-:Y:S01]  /*21a0*/  FADD R70, R70, -R14.reuse ;  /* 0x8000000e46467221 */ /* 0x100fe20000000000 */
[--C-:B------:R-:W-:Y:S01]  /*21b0*/  FADD R79, R79, -R14.reuse ;  /* 0x8000000e4f4f7221 */ /* 0x100fe20000000000 */
[----:B------:R1:W-:Y:S01]  /*21c0*/  MUFU.EX2 R83, R21 ;  /* 0x0000001500537308 */ /* 0x0003e20000000800 */
[----:B-----5:R-:W-:Y:S01]  /*21d0*/  F2FP.BF16.F32.PACK_AB R54, R73, R78 ;  /* 0x0000004e4936723e */ /* 0x020fe200000010ff */
[----:B------:R-:W-:Y:S01]  /*21e0*/  FADD R77, R77, -R14 ;  /* 0x8000000e4d4d7221 */ /* 0x000fe20000000000 */
[----:B------:R-:W-:Y:S01]  /*21f0*/  LDSM.16.M88.4 R60, [R3+UR7+0x400] ;  /* 0x00040007033c783b */ /* 0x000fe20008000200 */
[----:B-1----:R-:W-:-:S04]  /*2200*/  FADD R21, R81, R24 ;  /* 0x0000001851157221 */ /* 0x002fc80000000000 */
[----:B------:R-:W-:Y:S01]  /*2210*/  MUFU.EX2 R71, R71 ;  /* 0x0000004700477308 */ /* 0x000fe20000000800 */
[----:B------:R-:W-:Y:S01]  /*2220*/  FADD R68, R68, R21 ;  /* 0x0000001544447221 */ /* 0x000fe20000000000 */
[----:B------:R-:W-:-:S03]  /*2230*/  FADD R78, R78, R25 ;  /* 0x000000194e4e7221 */ /* 0x000fc60000000000 */
[----:B------:R-:W-:-:S03]  /*2240*/  FADD R21, R69, R68 ;  /* 0x0000004445157221 */ /* 0x000fc60000000000 */
[----:B------:R-:W1:Y:S01]  /*2250*/  MUFU.EX2 R16, R16 ;  /* 0x0000001000107308 */ /* 0x000e620000000800 */
[----:B------:R-:W-:Y:S01]  /*2260*/  FMUL R20, R20, 1.4426950216293334961 ;  /* 0x3fb8aa3b14147820 */ /* 0x000fe20000400000 */
[----:B------:R-:W-:Y:S01]  /*2270*/  HMMA.16816.F32.BF16 R36, R52, R22, R36 ;  /* 0x000000163424723c */ /* 0x000fe20000041824 */
[----:B------:R-:W-:-:S05]  /*2280*/  FADD R73, R73, R78 ;  /* 0x0000004e49497221 */ /* 0x000fca0000000000 */
[----:B------:R-:W3:Y:S01]  /*2290*/  MUFU.EX2 R28, R28 ;  /* 0x0000001c001c7308 */ /* 0x000ee20000000800 */
[----:B------:R-:W-:Y:S01]  /*22a0*/  FADD R22, R56, R21 ;  /* 0x0000001538167221 */ /* 0x000fe20000000000 */
[----:B0-----:R-:W-:Y:S01]  /*22b0*/  HMMA.16816.F32.BF16 R48, R48, R32, R64 ;  /* 0x000000203030723c */ /* 0x001fe20000041840 */
[----:B------:R-:W-:-:S05]  /*22c0*/  FMUL R32, R70, 1.4426950216293334961 ;  /* 0x3fb8aa3b46207820 */ /* 0x000fca0000400000 */
[----:B------:R-:W0:Y:S01]  /*22d0*/  MUFU.EX2 R15, R15 ;  /* 0x0000000f000f7308 */ /* 0x000e220000000800 */
[----:B------:R-:W-:Y:S01]  /*22e0*/  FADD R23, R59, R22 ;  /* 0x000000163b177221 */ /* 0x000fe20000000000 */
[----:B------:R-:W-:-:S06]  /*22f0*/  FMUL R68, R79, 1.4426950216293334961 ;  /* 0x3fb8aa3b4f447820 */ /* 0x000fcc0000400000 */
[----:B------:R4:W5:Y:S01]  /*2300*/  MUFU.EX2 R29, R20 ;  /* 0x00000014001d7308 */ /* 0x0009620000000800 */
[----:B--2---:R-:W-:Y:S01]  /*2310*/  FADD R25, R18, R23 ;  /* 0x0000001712197221 */ /* 0x004fe20000000000 */
[----:B------:R-:W-:Y:S01]  /*2320*/  FMUL R33, R77, 1.4426950216293334961 ;  /* 0x3fb8aa3b4d217820 */ /* 0x000fe20000400000 */
[----:B----4-:R-:W-:-:S05]  /*2330*/  FADD R20, R58, R73 ;  /* 0x000000493a147221 */ /* 0x010fca0000000000 */
[----:B------:R-:W2:Y:S01]  /*2340*/  MUFU.EX2 R32, R32 ;  /* 0x0000002000207308 */ /* 0x000ea20000000800 */
[----:B-1----:R-:W-:Y:S01]  /*2350*/  FADD R64, R16, R25 ;  /* 0x0000001910407221 */ /* 0x002fe20000000000 */
[----:B------:R-:W1:Y:S01]  /*2360*/  LDSM.16.M88.4 R72, [R3+UR7] ;  /* 0x000000070348783b */ /* 0x000e620008000200 */
[----:B------:R-:W-:-:S04]  /*2370*/  FADD R21, R71, R20 ;  /* 0x0000001447157221 */ /* 0x000fc80000000000 */
[----:B---3--:R-:W-:Y:S01]  /*2380*/  FADD R20, R28, R21 ;  /* 0x000000151c147221 */ /* 0x008fe20000000000 */
[----:B------:R-:W3:Y:S01]  /*2390*/  MUFU.EX2 R12, R12 ;  /* 0x0000000c000c7308 */ /* 0x000ee20000000800 */
[----:B0-----:R-:W-:Y:S02]  /*23a0*/  FADD R77, R15, R64 ;  /* 0x000000400f4d7221 */ /* 0x001fe40000000000 */
[----:B------:R-:W-:Y:S01]  /*23b0*/  FADD R24, R83, R20 ;  /* 0x0000001453187221 */ /* 0x000fe20000000000 */
[----:B------:R-:W-:Y:S04]  /*23c0*/  LDSM.16.M88.4 R64, [R3+UR7+0xc00] ;  /* 0x000c00070340783b */ /* 0x000fe80008000200 */
[----:B------:R-:W0:Y:S01]  /*23d0*/  MUFU.EX2 R68, R68 ;  /* 0x0000004400447308 */ /* 0x000e220000000800 */
[----:B------:R-:W-:Y:S01]  /*23e0*/  LDSM.16.M88.4 R20, [R3+UR7+0x800] ;  /* 0x000800070314783b */ /* 0x000fe20008000200 */
[----:B-----5:R-:W-:-:S06]  /*23f0*/  FADD R25, R29, R24 ;  /* 0x000000181d197221 */ /* 0x020fcc0000000000 */
[----:B------:R-:W4:Y:S08]  /*2400*/  MUFU.EX2 R19, R19 ;  /* 0x0000001300137308 */ /* 0x000f300000000800 */
[----:B------:R-:W5:Y:S01]  /*2410*/  MUFU.EX2 R33, R33 ;  /* 0x0000002100217308 */ /* 0x000f620000000800 */
[----:B--2---:R-:W-:Y:S01]  /*2420*/  FADD R25, R32, R25 ;  /* 0x0000001920197221 */ /* 0x004fe20000000000 */
[----:B------:R-:W-:Y:S01]  /*2430*/  HMMA.16816.F32.BF16 R40, R52, R30, R40 ;  /* 0x0000001e3428723c */ /* 0x000fe20000041828 */
[----:B---3--:R-:W-:-:S02]  /*2440*/  FADD R30, R12, R77 ;  /* 0x0000004d0c1e7221 */ /* 0x008fc40000000000 */
[----:B0-----:R-:W-:Y:S02]  /*2450*/  FADD R24, R68, R25 ;  /* 0x0000001944187221 */ /* 0x001fe40000000000 */
[----:B----4-:R-:W-:-:S03]  /*2460*/  FADD R30, R19, R30 ;  /* 0x0000001e131e7221 */ /* 0x010fc60000000000 */
[----:B------:R-:W-:Y:S01]  /*2470*/  HMMA.16816.F32.BF16 R44, R52, R26, R44 ;  /* 0x0000001a342c723c */ /* 0x000fe2000004182c */
[----:B-----5:R-:W-:-:S07]  /*2480*/  FADD R31, R33, R24 ;  /* 0x00000018211f7221 */ /* 0x020fce0000000000 */
[----:B------:R-:W-:Y:S01]  /*2490*/  HMMA.16816.F32.BF16 R48, R52, R34, R48 ;  /* 0x000000223430723c */ /* 0x000fe20000041830 */
[----:B------:R-:W0:Y:S04]  /*24a0*/  SHFL.BFLY PT, R77, R30, 0x2, 0x1f ;  /* 0x0c401f001e4d7f89 */ /* 0x000e2800000e0000 */
[----:B------:R-:W2:Y:S01]  /*24b0*/  SHFL.BFLY PT, R70, R31, 0x2, 0x1f ;  /* 0x0c401f001f467f89 */ /* 0x000ea200000e0000 */
[----:B------:R-:W-:Y:S02]  /*24c0*/  F2FP.BF16.F32.PACK_AB R24, R71, R58 ;  /* 0x0000003a4718723e */ /* 0x000fe400000010ff */
[----:B------:R-:W-:Y:S02]  /*24d0*/  F2FP.BF16.F32.PACK_AB R25, R56, R69 ;  /* 0x000000453819723e */ /* 0x000fe400000010ff */
[----:B------:R-:W-:-:S02]  /*24e0*/  F2FP.BF16.F32.PACK_AB R26, R83, R28 ;  /* 0x0000001c531a723e */ /* 0x000fc400000010ff */
[----:B------:R-:W-:-:S07]  /*24f0*/  F2FP.BF16.F32.PACK_AB R27, R18, R59 ;  /* 0x0000003b121b723e */ /* 0x000fce00000010ff */
[C---:B-1----:R-:W-:Y:S08]  /*2500*/  HMMA.16816.F32.BF16 R36, R24.reuse, R72, R36 ;  /* 0x000000481824723c */ /* 0x042ff00000041824 */
[----:B------:R-:W-:Y:S01]  /*2510*/  HMMA.16816.F32.BF16 R40, R24, R60, R40 ;  /* 0x0000003c1828723c */ /* 0x000fe20000041828 */
[----:B0-----:R-:W-:Y:S01]  /*2520*/  FADD R77, R30, R77 ;  /* 0x0000004d1e4d7221 */ /* 0x001fe20000000000 */
[----:B--2---:R-:W-:-:S06]  /*2530*/  FADD R70, R31, R70 ;  /* 0x000000461f467221 */ /* 0x004fcc0000000000 */
[C---:B------:R-:W-:Y:S08]  /*2540*/  HMMA.16816.F32.BF16 R44, R24.reuse, R20, R44 ;  /* 0x00000014182c723c */ /* 0x040ff0000004182c */
[----:B------:R-:W-:Y:S01]  /*2550*/  HMMA.16816.F32.BF16 R48, R24, R64, R48 ;  /* 0x000000401830723c */ /* 0x000fe20000041830 */
[----:B------:R-:W0:Y:S01]  /*2560*/  SHFL.BFLY PT, R18, R77, 0x1, 0x1f ;  /* 0x0c201f004d127f89 */ /* 0x000e2200000e0000 */
[----:B------:R-:W-:-:S03]  /*2570*/  F2FP.BF16.F32.PACK_AB R24, R32, R29 ;  /* 0x0000001d2018723e */ /* 0x000fc600000010ff */
[----:B------:R-:W1:Y:S01]  /*2580*/  SHFL.BFLY PT, R21, R70, 0x1, 0x1f ;  /* 0x0c201f0046157f89 */ /* 0x000e6200000e0000 */
[----:B------:R-:W-:Y:S02]  /*2590*/  F2FP.BF16.F32.PACK_AB R25, R15, R16 ;  /* 0x000000100f19723e */ /* 0x000fe400000010ff */
[----:B------:R-:W-:Y:S02]  /*25a0*/  F2FP.BF16.F32.PACK_AB R26, R33, R68 ;  /* 0x00000044211a723e */ /* 0x000fe400000010ff */
[----:B------:R-:W-:Y:S01]  /*25b0*/  F2FP.BF16.F32.PACK_AB R27, R19, R12 ;  /* 0x0000000c131b723e */ /* 0x000fe200000010ff */
[----:B------:R-:W-:-:S06]  /*25c0*/  UIADD3 UR6, UPT, UPT, UR6, 0x40, URZ ;  /* 0x0000004006067890 */ /* 0x000fcc000fffe0ff */
[----:B------:R-:W-:Y:S01]  /*25d0*/  HMMA.16816.F32.BF16 R72, R24, R74, R36 ;  /* 0x0000004a1848723c */ /* 0x000fe20000041824 */
[----:B------:R-:W-:-:S07]  /*25e0*/  UISETP.GE.AND UP0, UPT, UR6, UR9, UPT ;  /* 0x000000090600728c */ /* 0x000fce000bf06270 */
[C---:B------:R-:W-:Y:S08]  /*25f0*/  HMMA.16816.F32.BF16 R60, R24.reuse, R62, R40 ;  /* 0x0000003e183c723c */ /* 0x040ff00000041828 */
[C---:B------:R-:W-:Y:S08]  /*2600*/  HMMA.16816.F32.BF16 R52, R24.reuse, R22, R44 ;  /* 0x000000161834723c */ /* 0x040ff0000004182c */
[----:B------:R-:W-:Y:S01]  /*2610*/  HMMA.16816.F32.BF16 R64, R24, R66, R48 ;  /* 0x000000421840723c */ /* 0x000fe20000041830 */
[----:B0-----:R-:W-:Y:S01]  /*2620*/  FADD R18, R77, R18 ;  /* 0x000000124d127221 */ /* 0x001fe20000000000 */
[----:B-1----:R-:W-:Y:S01]  /*2630*/  FADD R70, R70, R21 ;  /* 0x0000001546467221 */ /* 0x002fe20000000000 */
[----:B------:R-:W-:-:S02]  /*2640*/  MOV R91, R14 ;  /* 0x0000000e005b7202 */ /* 0x000fc40000000f00 */
[----:B------:R-:W-:Y:S01]  /*2650*/  FFMA R4, R17, R4, R18 ;  /* 0x0000000411047223 */ /* 0x000fe20000000012 */
[----:B------:R-:W-:Y:S01]  /*2660*/  FFMA R88, R57, R88, R70 ;  /* 0x0000005839587223 */ /* 0x000fe20000000046 */
[----:B------:R-:W-:Y:S01]  /*2670*/  MOV R90, R13 ;  /* 0x0000000d005a7202 */ /* 0x000fe20000000f00 */
[----:B------:R-:W-:Y:S02]  /*2680*/  ULEA UR5, UR13, UR5, 0x6 ;  /* 0x000000050d057291 */ /* 0x000fe4000f8e30ff */
[----:B------:R-:W-:Y:S01]  /*2690*/  ULEA UR4, UR11, UR4, 0x6 ;  /* 0x000000040b047291 */ /* 0x000fe2000f8e30ff */
[----:B------:R-:W-:Y:S11]  /*26a0*/  BRA.U !UP0, `(.L_x_1) ;  /* 0xffffffe5083c7547 */ /* 0x000ff6000b83ffff */
.L_x_0:
[----:B------:R-:W0:Y:S01]  /*26b0*/  S2R R2, SR_TID.X ;  /* 0x0000000000027919 */ /* 0x000e220000002100 */
[----:B------:R-:W-:Y:S01]  /*26c0*/  MOV R9, R4 ;  /* 0x0000000400097202 */ /* 0x000fe20000000f00 */
[----:B------:R-:W1:Y:S01]  /*26d0*/  S2UR UR5, SR_CgaCtaId ;  /* 0x00000000000579c3 */ /* 0x000e620000008800 */
[----:B------:R-:W-:Y:S01]  /*26e0*/  FSETP.GT.AND P1, PT, |R88|, 8.50705917302346158658e+37, PT ;  /* 0x7e8000005800780b */ /* 0x000fe20003f24200 */
[----:B------:R-:W-:Y:S01]  /*26f0*/  UMOV UR4, 0x400 ;  /* 0x0000040000047882 */ /* 0x000fe20000000000 */
[C---:B------:R-:W-:Y:S01]  /*2700*/  FSETP.GT.AND P0, PT, |R9|.reuse, 8.50705917302346158658e+37, PT ;  /* 0x7e8000000900780b */ /* 0x040fe20003f04200 */
[C---:B------:R-:W-:Y:S01]  /*2710*/  FMUL R4, R9.reuse, 8388608 ;  /* 0x4b00000009047820 */ /* 0x040fe20000400000 */
[----:B------:R-:W-:-:S03]  /*2720*/  FSETP.GEU.AND P4, PT, |R9|, 1.175494350822287508e-38, PT ;  /* 0x008000000900780b */ /* 0x000fc60003f8e200 */
[----:B------:R-:W-:Y:S01]  /*2730*/  BAR.SYNC.DEFER_BLOCKING 0x0 ;  /* 0x0000000000007b1d */ /* 0x000fe20000010000 */
[C---:B------:R-:W-:Y:S02]  /*2740*/  FSETP.GEU.AND P3, PT, R9.reuse, 1.175494350822287508e-38, PT ;  /* 0x008000000900780b */ /* 0x040fe40003f6e000 */
[----:B------:R-:W-:Y:S02]  /*2750*/  FSETP.GEU.AND P5, PT, |R88|, 1.175494350822287508e-38, PT ;  /* 0x008000005800780b */ /* 0x000fe40003fae200 */
[----:B------:R-:W-:Y:S01]  /*2760*/  FSEL R34, R4, R9, !P3 ;  /* 0x0000000904227208 */ /* 0x000fe20005800000 */
[C---:B------:R-:W-:Y:S01]  /*2770*/  FMUL R4, R88.reuse, 8388608 ;  /* 0x4b00000058047820 */ /* 0x040fe20000400000 */
[----:B------:R-:W-:Y:S01]  /*2780*/  FSETP.GEU.AND P2, PT, R88, 1.175494350822287508e-38, PT ;  /* 0x008000005800780b */ /* 0x000fe20003f4e000 */
[----:B------:R-:W-:Y:S01]  /*2790*/  @P1 FMUL R64, R64, 0.25 ;  /* 0x3e80000040401820 */ /* 0x000fe20000400000 */
[----:B------:R-:W-:Y:S01]  /*27a0*/  @P1 FMUL R52, R52, 0.25 ;  /* 0x3e80000034341820 */ /* 0x000fe20000400000 */
[----:B------:R-:W-:Y:S01]  /*27b0*/  @P0 FMUL R9, R9, 0.25 ;  /* 0x3e80000009090820 */ /* 0x000fe20000400000 */
[----:B------:R-:W-:Y:S01]  /*27c0*/  FSEL R32, R4, R88, !P2 ;  /* 0x0000005804207208 */ /* 0x000fe20005000000 */
[----:B------:R-:W-:Y:S01]  /*27d0*/  @P1 FMUL R88, R88, 0.25 ;  /* 0x3e80000058581820 */ /* 0x000fe20000400000 */
[----:B------:R-:W-:Y:S01]  /*27e0*/  @P0 FMUL R67, R67, 0.25 ;  /* 0x3e80000043430820 */ /* 0x000fe20000400000 */
[----:B------:R-:W-:Y:S01]  /*27f0*/  @!P4 FMUL R9, R9, 16777216 ;  /* 0x4b8000000909c820 */ /* 0x000fe20000400000 */
[----:B------:R-:W-:Y:S01]  /*2800*/  @P0 FMUL R66, R66, 0.25 ;  /* 0x3e80000042420820 */ /* 0x000fe20000400000 */
[----:B------:R-:W-:Y:S01]  /*2810*/  @!P5 FMUL R88, R88, 16777216 ;  /* 0x4b8000005858d820 */ /* 0x000fe20000400000 */
[----:B------:R-:W-:Y:S01]  /*2820*/  @P0 FMUL R55, R55, 0.25 ;  /* 0x3e80000037370820 */ /* 0x000fe20000400000 */
[----:B------:R-:W2:Y:S01]  /*2830*/  MUFU.RCP R4, R9 ;  /* 0x0000000900047308 */ /* 0x000ea20000001000 */
[----:B-1----:R-:W-:Y:S01]  /*2840*/  ULEA UR6, UR5, UR4, 0x18 ;  /* 0x0000000405067291 */ /* 0x002fe2000f8ec0ff */
[----:B------:R-:W-:Y:S01]  /*2850*/  @P0 FMUL R54, R54, 0.25 ;  /* 0x3e80000036360820 */ /* 0x000fe20000400000 */
[----:B------:R-:W-:Y:S01]  /*2860*/  @P0 FMUL R63, R63, 0.25 ;  /* 0x3e8000003f3f0820 */ /* 0x000fe20000400000 */
[----:B------:R-:W-:Y:S01]  /*2870*/  @P0 FMUL R62, R62, 0.25 ;  /* 0x3e8000003e3e0820 */ /* 0x000fe20000400000 */
[----:B------:R-:W-:Y:S01]  /*2880*/  @P0 FMUL R75, R75, 0.25 ;  /* 0x3e8000004b4b0820 */ /* 0x000fe20000400000 */
[C---:B0-----:R-:W-:Y:S01]  /*2890*/  LOP3.LUT R3, R2.reuse, 0x1c, RZ, 0xc0, !PT ;  /* 0x0000001c02037812 */ /* 0x041fe200078ec0ff */
[C---:B------:R-:W-:Y:S01]  /*28a0*/  IMAD.SHL.U32 R6, R2.reuse, 0x20, RZ ;  /* 0x0000002002067824 */ /* 0x040fe200078e00ff */
[----:B------:R-:W-:Y:S01]  /*28b0*/  LOP3.LUT R5, R2, 0x3f, RZ, 0xc0, !PT ;  /* 0x0000003f02057812 */ /* 0x000fe200078ec0ff */
[----:B------:R-:W-:Y:S01]  /*28c0*/  @P0 FMUL R74, R74, 0.25 ;  /* 0x3e8000004a4a0820 */ /* 0x000fe20000400000 */
[----:B------:R-:W-:Y:S01]  /*28d0*/  SHF.L.U32 R3, R3, 0x1, RZ ;  /* 0x0000000103037819 */ /* 0x000fe200000006ff */
[----:B------:R-:W-:Y:S01]  /*28e0*/  @!P4 FMUL R67, R67, 16777216 ;  /* 0x4b8000004343c820 */ /* 0x000fe20000400000 */
[----:B------:R-:W-:Y:S01]  /*28f0*/  SHF.L.U32 R7, R2, 0x3, RZ ;  /* 0x0000000302077819 */ /* 0x000fe200000006ff */
[----:B------:R-:W-:Y:S01]  /*2900*/  IMAD.SHL.U32 R5, R5, 0x8, RZ ;  /* 0x0000000805057824 */ /* 0x000fe200078e00ff */
[----:B------:R-:W-:Y:S01]  /*2910*/  LOP3.LUT R3, R3, 0x260, R6, 0x78, !PT ;  /* 0x0000026003037812 */ /* 0x000fe200078e7806 */
[----:B------:R-:W-:Y:S01]  /*2920*/  @!P4 FMUL R66, R66, 16777216 ;  /* 0x4b8000004242c820 */ /* 0x000fe20000400000 */
[----:B------:R-:W-:Y:S01]  /*2930*/  LOP3.LUT R6, R2, 0xc0, RZ, 0xc0, !PT ;  /* 0x000000c002067812 */ /* 0x000fe200078ec0ff */
[----:B------:R-:W-:Y:S01]  /*2940*/  @!P4 FMUL R55, R55, 16777216 ;  /* 0x4b8000003737c820 */ /* 0x000fe20000400000 */
[----:B------:R-:W-:Y:S01]  /*2950*/  SHF.R.U32.HI R8, RZ, 0x1, R2 ;  /* 0x00000001ff087819 */ /* 0x000fe20000011602 */
[----:B------:R-:W-:Y:S01]  /*2960*/  @!P4 FMUL R54, R54, 16777216 ;  /* 0x4b8000003636c820 */ /* 0x000fe20000400000 */
[----:B------:R-:W-:Y:S01]  /*2970*/  LOP3.LUT R24, R2, 0x20, RZ, 0xc0, !PT ;  /* 0x0000002002187812 */ /* 0x000fe200078ec0ff */
[----:B------:R-:W-:Y:S01]  /*2980*/  @!P4 FMUL R63, R63, 16777216 ;  /* 0x4b8000003f3fc820 */ /* 0x000fe20000400000 */
[----:B------:R-:W-:Y:S01]  /*2990*/  LOP3.LUT R7, R7, 0x38, RZ, 0xc0, !PT ;  /* 0x0000003807077812 */ /* 0x000fe200078ec0ff */
[----:B------:R-:W-:Y:S01]  /*29a0*/  @!P4 FMUL R62, R62, 16777216 ;  /* 0x4b8000003e3ec820 */ /* 0x000fe20000400000 */
[----:B------:R-:W-:Y:S01]  /*29b0*/  SHF.R.U32.HI R6, RZ, 0x1, R6 ;  /* 0x00000001ff067819 */ /* 0x000fe20000011606 */
[----:B------:R-:W-:Y:S01]  /*29c0*/  @!P4 FMUL R75, R75, 16777216 ;  /* 0x4b8000004b4bc820 */ /* 0x000fe20000400000 */
[----:B------:R-:W-:Y:S01]  /*29d0*/  LOP3.LUT R8, R8, 0x4, RZ, 0xc0, !PT ;  /* 0x0000000408087812 */ /* 0x000fe200078ec0ff */
[----:B------:R-:W-:Y:S01]  /*29e0*/  @!P4 FMUL R74, R74, 16777216 ;  /* 0x4b8000004a4ac820 */ /* 0x000fe20000400000 */
[----:B------:R-:W-:Y:S01]  /*29f0*/  LEA R24, R24, R3, 0x2 ;  /* 0x0000000318187211 */ /* 0x000fe200078e10ff */
[----:B------:R-:W-:Y:S01]  /*2a00*/  IMAD.SHL.U32 R3, R2, 0x80, RZ ;  /* 0x0000008002037824 */ /* 0x000fe200078e00ff */
[----:B------:R-:W-:Y:S01]  /*2a10*/  LOP3.LUT R6, R5, R6, RZ, 0x3c, !PT ;  /* 0x0000000605067212 */ /* 0x000fe200078e3cff */
[----:B--2---:R-:W-:Y:S01]  /*2a20*/  FMUL R12, R4, R66 ;  /* 0x00000042040c7220 */ /* 0x004fe20000400000 */
[----:B------:R-:W-:Y:S01]  /*2a30*/  IADD3 R8, PT, PT, R8, UR6, R7 ;  /* 0x0000000608087c10 */ /* 0x000fe2000fffe007 */
[----:B------:R-:W-:Y:S01]  /*2a40*/  FMUL R17, R4, R55 ;  /* 0x0000003704117220 */ /* 0x000fe20000400000 */
[----:B------:R-:W-:Y:S01]  /*2a50*/  SHF.L.U32 R5, R2, 0x2, RZ ;  /* 0x0000000202057819 */ /* 0x000fe200000006ff */
[----:B------:R-:W0:Y:S01]  /*2a60*/  MUFU.RCP R7, R88 ;  /* 0x0000005800077308 */ /* 0x000e220000001000 */
[----:B------:R-:W-:Y:S01]  /*2a70*/  LOP3.LUT R3, R3, 0x600, RZ, 0xc0, !PT ;  /* 0x0000060003037812 */ /* 0x000fe200078ec0ff */
[C---:B------:R-:W-:Y:S01]  /*2a80*/  FMUL R19, R4.reuse, R54 ;  /* 0x0000003604137220 */ /* 0x040fe20000400000 */
[----:B------:R-:W-:Y:S01]  /*2a90*/  LOP3.LUT R5, R5, 0x40, RZ, 0xc0, !PT ;  /* 0x0000004005057812 */ /* 0x000fe200078ec0ff */
[----:B------:R-:W-:Y:S01]  /*2aa0*/  FMUL R18, R4, R63 ;  /* 0x0000003f04127220 */ /* 0x000fe20000400000 */
[----:B------:R-:W-:Y:S01]  /*2ab0*/  IADD3 R30, PT, PT, R6, UR6, R3 ;  /* 0x00000006061e7c10 */ /* 0x000fe2000fffe003 */
[C---:B------:R-:W-:Y:S01]  /*2ac0*/  FMUL R20, R4.reuse, R62 ;  /* 0x0000003e04147220 */ /* 0x040fe20000400000 */
[----:B------:R-:W-:Y:S01]  /*2ad0*/  IADD3 R3, PT, PT, R5, R8, RZ ;  /* 0x0000000805037210 */ /* 0x000fe20007ffe0ff */
[C---:B------:R-:W-:Y:S01]  /*2ae0*/  FMUL R8, R4.reuse, R67 ;  /* 0x0000004304087220 */ /* 0x040fe20000400000 */
[C---:B------:R-:W-:Y:S01]  /*2af0*/  FMUL R23, R4.reuse, R75 ;  /* 0x0000004b04177220 */ /* 0x040fe20000400000 */
[----:B------:R-:W-:Y:S01]  /*2b00*/  FMUL R25, R4, R74 ;  /* 0x0000004a04197220 */ /* 0x000fe20000400000 */
[----:B------:R-:W-:Y:S01]  /*2b10*/  VIADD R4, R32, 0xc0cafb0d ;  /* 0xc0cafb0d20047836 */ /* 0x000fe20000000000 */
[----:B------:R-:W-:Y:S01]  /*2b20*/  IADD3 R6, PT, PT, R34, -0x3f3504f3, RZ ;  /* 0xc0cafb0d22067810 */ /* 0x000fe20007ffe0ff */
[----:B------:R-:W-:Y:S01]  /*2b30*/  @P1 FMUL R60, R60, 0.25 ;  /* 0x3e8000003c3c1820 */ /* 0x000fe20000400000 */
[----:B------:R-:W-:Y:S01]  /*2b40*/  @P1 FMUL R72, R72, 0.25 ;  /* 0x3e80000048481820 */ /* 0x000fe20000400000 */
[----:B------:R-:W-:Y:S01]  /*2b50*/  @!P5 FMUL R64, R64, 16777216 ;  /* 0x4b8000004040d820 */ /* 0x000fe20000400000 */
[----:B------:R-:W-:Y:S01]  /*2b60*/  @!P5 FMUL R52, R52, 16777216 ;  /* 0x4b8000003434d820 */ /* 0x000fe20000400000 */
[----:B------:R-:W-:Y:S01]  /*2b70*/  @P1 FMUL R65, R65, 0.25 ;  /* 0x3e80000041411820 */ /* 0x000fe20000400000 */
[----:B------:R-:W-:Y:S01]  /*2b80*/  @P1 FMUL R53, R53, 0.25 ;  /* 0x3e80000035351820 */ /* 0x000fe20000400000 */
[----:B------:R-:W-:Y:S01]  /*2b90*/  @P1 FMUL R61, R61, 0.25 ;  /* 0x3e8000003d3d1820 */ /* 0x000fe20000400000 */
[----:B------:R-:W-:Y:S01]  /*2ba0*/  @P1 FMUL R73, R73, 0.25 ;  /* 0x3e80000049491820 */ /* 0x000fe20000400000 */
[----:B------:R-:W-:Y:S01]  /*2bb0*/  LOP3.LUT R5, R4, 0xff800000, RZ, 0xc0, !PT ;  /* 0xff80000004057812 */ /* 0x000fe200078ec0ff */
[----:B------:R-:W-:Y:S01]  /*2bc0*/  @!P5 FMUL R60, R60, 16777216 ;  /* 0x4b8000003c3cd820 */ /* 0x000fe20000400000 */
[----:B------:R-:W-:Y:S01]  /*2bd0*/  LOP3.LUT R9, R6, 0xff800000, RZ, 0xc0, !PT ;  /* 0xff80000006097812 */ /* 0x000fe200078ec0ff */
[----:B------:R-:W-:Y:S01]  /*2be0*/  @!P5 FMUL R72, R72, 16777216 ;  /* 0x4b8000004848d820 */ /* 0x000fe20000400000 */
[C---:B0-----:R-:W-:Y:S01]  /*2bf0*/  FMUL R6, R7.reuse, R64 ;  /* 0x0000004007067220 */ /* 0x041fe20000400000 */
[----:B------:R-:W-:Y:S01]  /*2c00*/  FMUL R11, R7, R52 ;  /* 0x00000034070b7220 */ /* 0x000fe20000400000 */
[----:B------:R-:W-:Y:S01]  /*2c10*/  @!P5 FMUL R65, R65, 16777216 ;  /* 0x4b8000004141d820 */ /* 0x000fe20000400000 */
[----:B------:R-:W-:Y:S01]  /*2c20*/  @!P5 FMUL R53, R53, 16777216 ;  /* 0x4b8000003535d820 */ /* 0x000fe20000400000 */
[----:B------:R-:W-:Y:S01]  /*2c30*/  @!P5 FMUL R61, R61, 16777216 ;  /* 0x4b8000003d3dd820 */ /* 0x000fe20000400000 */
[----:B------:R-:W-:Y:S01]  /*2c40*/  @!P5 FMUL R73, R73, 16777216 ;  /* 0x4b8000004949d820 */ /* 0x000fe20000400000 */
[----:B------:R-:W-:Y:S01]  /*2c50*/  IADD3 R4, PT, PT, R32, -R5, RZ ;  /* 0x8000000520047210 */ /* 0x000fe20007ffe0ff */
[C---:B------:R-:W-:Y:S01]  /*2c60*/  FMUL R10, R7.reuse, R60 ;  /* 0x0000003c070a7220 */ /* 0x040fe20000400000 */
[C---:B------:R-:W-:Y:S01]  /*2c70*/  FMUL R27, R7.reuse, R72 ;  /* 0x00000048071b7220 */ /* 0x040fe20000400000 */
[C---:B------:R-:W-:Y:S01]  /*2c80*/  FMUL R15, R7.reuse, R65 ;  /* 0x00000041070f7220 */ /* 0x040fe20000400000 */
[C---:B------:R-:W-:Y:S01]  /*2c90*/  FMUL R16, R7.reuse, R53 ;  /* 0x0000003507107220 */ /* 0x040fe20000400000 */
[C---:B------:R-:W-:Y:S01]  /*2ca0*/  FMUL R21, R7.reuse, R61 ;  /* 0x0000003d07157220 */ /* 0x040fe20000400000 */
[----:B------:R-:W-:Y:S01]  /*2cb0*/  FMUL R22, R7, R73 ;  /* 0x0000004907167220 */ /* 0x000fe20000400000 */
[----:B------:R-:W-:Y:S01]  /*2cc0*/  F2FP.BF16.F32.PACK_AB R29, R6, R11 ;  /* 0x0000000b061d723e */ /* 0x000fe200000010ff */
[----:B------:R-:W-:Y:S01]  /*2cd0*/  IMAD.IADD R7, R34, 0x1, -R9 ;  /* 0x0000000122077824 */ /* 0x000fe200078e0a09 */
[----:B------:R-:W-:Y:S01]  /*2ce0*/  MOV R11, 0x3dc6b27f ;  /* 0x3dc6b27f000b7802 */ /* 0x000fe20000000f00 */
[----:B------:R-:W-:Y:S01]  /*2cf0*/  FADD R6, R4, -1 ;  /* 0xbf80000004067421 */ /* 0x000fe20000000000 */
[----:B------:R-:W-:Y:S01]  /*2d00*/  F2FP.BF16.F32.PACK_AB R28, R10, R27 ;  /* 0x0000001b0a1c723e */ /* 0x000fe200000010ff */
[----:B------:R-:W-:Y:S01]  /*2d10*/  FADD R10, R7, -1 ;  /* 0xbf800000070a7421 */ /* 0x000fe20000000000 */
[----:B------:R-:W-:Y:S01]  /*2d20*/  F2FP.BF16.F32.PACK_AB R27, R15, R16 ;  /* 0x000000100f1b723e */ /* 0x000fe200000010ff */
[----:B------:R-:W-:Y:S01]  /*2d30*/  FFMA.FTZ R7, R6, R11, -0.16845393180847167969 ;  /* 0xbe2c7f3006077423 */ /* 0x000fe2000001000b */
[----:B------:R-:W-:Y:S01]  /*2d40*/  F2FP.BF16.F32.PACK_AB R26, R21, R22 ;  /* 0x00000016151a723e */ /* 0x000fe200000010ff */
[----:B------:R-:W-:Y:S01]  /*2d50*/  STS.64 [R24+UR6], R28 ;  /* 0x0000001c18007988 */ /* 0x000fe20008000a06 */
[----:B------:R-:W-:Y:S01]  /*2d60*/  F2FP.BF16.F32.PACK_AB R17, R8, R17 ;  /* 0x000000110811723e */ /* 0x000fe200000010ff */
[----:B------:R-:W-:Y:S01]  /*2d70*/  FFMA.FTZ R7, R6, R7, 0.1716887056827545166 ;  /* 0x3e2fcf2a06077423 */ /* 0x000fe20000010007 */
[----:B------:R-:W-:Y:S01]  /*2d80*/  F2FP.BF16.F32.PACK_AB R21, R12, R19 ;  /* 0x000000130c15723e */ /* 0x000fe200000010ff */
[----:B------:R-:W-:Y:S01]  /*2d90*/  STS.64 [R24+UR6+0x100], R26 ;  /* 0x0001001a18007988 */ /* 0x000fe20008000a06 */
[----:B------:R-:W-:Y:S01]  /*2da0*/  F2FP.BF16.F32.PACK_AB R20, R20, R25 ;  /* 0x000000191414723e */ /* 0x000fe200000010ff */
[----:B------:R-:W-:Y:S01]  /*2db0*/  FFMA.FTZ R11, R10, R11, -0.16845393180847167969 ;  /* 0xbe2c7f300a0b7423 */ /* 0x000fe2000001000b */
[----:B------:R-:W-:Y:S01]  /*2dc0*/  LOP3.LUT R8, R24, 0x40, RZ, 0x3c, !PT ;  /* 0x0000004018087812 */ /* 0x000fe200078e3cff */
[----:B------:R-:W-:Y:S01]  /*2dd0*/  FFMA.FTZ R7, R6, R7, -0.17900948226451873779 ;  /* 0xbe374e4306077423 */ /* 0x000fe20000010007 */
[----:B------:R-:W-:Y:S01]  /*2de0*/  F2FP.BF16.F32.PACK_AB R16, R18, R23 ;  /* 0x000000171210723e */ /* 0x000fe200000010ff */
[----:B------:R-:W-:Y:S01]  /*2df0*/  FFMA.FTZ R11, R10, R11, 0.1716887056827545166 ;  /* 0x3e2fcf2a0a0b7423 */ /* 0x000fe2000001000b */
[----:B------:R-:W0:Y:S01]  /*2e00*/  LDCU.64 UR4, c[0x0][0x3e0] ;  /* 0x00007c00ff0477ac */ /* 0x000e220008000a00 */
[----:B------:R-:W-:Y:S01]  /*2e10*/  STS.64 [R8+UR6+0x400], R20 ;  /* 0x0004001408007988 */ /* 0x000fe20008000a06 */
[----:B------:R-:W-:Y:S01]  /*2e20*/  FFMA.FTZ R7, R6, R7, 0.20512372255325317383 ;  /* 0x3e520bf406077423 */ /* 0x000fe20000010007 */
[----:B------:R-:W-:Y:S01]  /*2e30*/  FFMA.FTZ R11, R10, R11, -0.17900948226451873779 ;  /* 0xbe374e430a0b7423 */ /* 0x000fe2000001000b */
[----:B------:R-:W1:Y:S01]  /*2e40*/  LDC.64 R18, c[0x0][0x398] ;  /* 0x0000e600ff127b82 */ /* 0x000e620000000a00 */
[----:B------:R2:W-:Y:S01]  /*2e50*/  STS.64 [R8+UR6+0x500], R16 ;  /* 0x0005001008007988 */ /* 0x0005e20008000a06 */
[----:B------:R-:W-:Y:S01]  /*2e60*/  FFMA.FTZ R7, R6, R7, -0.24046532809734344482 ;  /* 0xbe763c8b06077423 */ /* 0x000fe20000010007 */
[----:B------:R-:W-:Y:S01]  /*2e70*/  FFMA.FTZ R11, R10, R11, 0.20512372255325317383 ;  /* 0x3e520bf40a0b7423 */ /* 0x000fe2000001000b */
[----:B------:R-:W-:-:S04]  /*2e80*/  ISETP.GE.U32.AND P1, PT, R32, 0x7f800000, PT ;  /* 0x7f8000002000780c */ /* 0x000fc80003f26070 */
[----:B------:R-:W-:Y:S01]  /*2e90*/  BAR.SYNC.DEFER_BLOCKING 0x0 ;  /* 0x0000000000007b1d */ /* 0x000fe20000010000 */
[----:B------:R-:W-:Y:S01]  /*2ea0*/  FFMA.FTZ R7, R6, R7, 0.28857114911079406738 ;  /* 0x3e93bf9906077423 */ /* 0x000fe20000010007 */
[----:B------:R-:W-:Y:S01]  /*2eb0*/  FFMA.FTZ R11, R10, R11, -0.24046532809734344482 ;  /* 0xbe763c8b0a0b7423 */ /* 0x000fe2000001000b */
[----:B------:R-:W-:Y:S02]  /*2ec0*/  FSEL R4, RZ, -23, P2 ;  /* 0xc1b80000ff047808 */ /* 0x000fe40001000000 */
[----:B------:R-:W-:Y:S01]  /*2ed0*/  FFMA.FTZ R7, R6, R7, -0.36067417263984680176 ;  /* 0xbeb8aa4906077423 */ /* 0x000fe20000010007 */
[----:B------:R-:W-:Y:S02]  /*2ee0*/  FFMA.FTZ R11, R10, R11, 0.28857114911079406738 ;  /* 0x3e93bf990a0b7423 */ /* 0x000fe4000001000b */
[----:B------:R-:W3:Y:S01]  /*2ef0*/  LDC R22, c[0x0][0x3e8] ;  /* 0x0000fa00ff167b82 */ /* 0x000ee20000000800 */
[----:B------:R-:W-:Y:S01]  /*2f00*/  I2FP.F32.S32 R5, R5 ;  /* 0x0000000500057245 */ /* 0x000fe20000201400 */
[----:B------:R-:W-:Y:S01]  /*2f10*/  FFMA.FTZ R7, R6, R7, 0.48089820146560668945 ;  /* 0x3ef6384a06077423 */ /* 0x000fe20000010007 */
[----:B------:R-:W-:Y:S01]  /*2f20*/  FFMA.FTZ R11, R10, R11, -0.36067417263984680176 ;  /* 0xbeb8aa490a0b7423 */ /* 0x000fe2000001000b */
[----:B--2---:R-:W-:Y:S01]  /*2f30*/  FSEL R8, RZ, -23, P3 ;  /* 0xc1b80000ff087808 */ /* 0x004fe20001800000 */
[----:B0-----:R-:W-:Y:S01]  /*2f40*/  UIMAD UR4, UR8, UR4, URZ ;  /* 0x00000004080472a4 */ /* 0x001fe2000f8e02ff */
[----:B------:R-:W-:Y:S01]  /*2f50*/  FFMA.FTZ R7, R6, R7, -0.72134751081466674805 ;  /* 0xbf38aa3b06077423 */ /* 0x000fe20000010007 */
[----:B------:R-:W-:Y:S01]  /*2f60*/  FFMA.FTZ R11, R10, R11, 0.48089820146560668945 ;  /* 0x3ef6384a0a0b7423 */ /* 0x000fe2000001000b */
[----:B------:R-:W-:Y:S01]  /*2f70*/  I2FP.F32.S32 R9, R9 ;  /* 0x0000000900097245 */ /* 0x000fe20000201400 */
[----:B------:R-:W-:Y:S01]  /*2f80*/  FFMA.FTZ R4, R5, 1.1920928955078125e-07, R4 ;  /* 0x3400000005047823 */ /* 0x000fe20000010004 */
[----:B------:R-:W-:Y:S01]  /*2f90*/  FMUL R7, R6, R7 ;  /* 0x0000000706077220 */ /* 0x000fe20000400000 */
[----:B------:R-:W-:Y:S01]  /*2fa0*/  FFMA.FTZ R11, R10, R11, -0.72134751081466674805 ;  /* 0xbf38aa3b0a0b7423 */ /* 0x000fe2000001000b */
[----:B------:R-:W-:Y:S01]  /*2fb0*/  ISETP.GE.U32.AND P2, PT, R34, 0x7f800000, PT ;  /* 0x7f8000002200780c */ /* 0x000fe20003f46070 */
[----:B------:R-:W-:-:S02]  /*2fc0*/  IMAD R5, R0, UR5, RZ ;  /* 0x0000000500057c24 */ /* 0x000fc4000f8e02ff */
[----:B------:R-:W-:Y:S01]  /*2fd0*/  FMUL R7, R6, R7 ;  /* 0x0000000706077220 */ /* 0x000fe20000400000 */
[----:B------:R-:W-:Y:S01]  /*2fe0*/  FMUL R11, R10, R11 ;  /* 0x0000000b0a0b7220 */ /* 0x000fe20000400000 */
[----:B------:R-:W-:Y:S01]  /*2ff0*/  FFMA.FTZ R8, R9, 1.1920928955078125e-07, R8 ;  /* 0x3400000009087823 */ /* 0x000fe20000010008 */
[----:B------:R-:W0:Y:S01]  /*3000*/  LDS.64 R30, [R30] ;  /* 0x000000001e1e7984 */ /* 0x000e220000000a00 */
[----:B------:R-:W-:Y:S01]  /*3010*/  FFMA.FTZ R7, R6, 1.4426950216293334961, R7 ;  /* 0x3fb8aa3b06077823 */ /* 0x000fe20000010007 */
[----:B------:R-:W-:Y:S01]  /*3020*/  FMUL R11, R10, R11 ;  /* 0x0000000b0a0b7220 */ /* 0x000fe20000400000 */
[----:B------:R-:W-:Y:S01]  /*3030*/  SHF.R.U32.HI R9, RZ, 0x5, R2 ;  /* 0x00000005ff097819 */ /* 0x000fe20000011602 */
[----:B------:R-:W-:Y:S01]  /*3040*/  USHF.L.U32 UR5, UR4, 0x1, URZ ;  /* 0x0000000104057899 */ /* 0x000fe200080006ff */
[----:B------:R-:W-:Y:S01]  /*3050*/  FADD R12, R4, R7 ;  /* 0x00000007040c7221 */ /* 0x000fe20000000000 */
[----:B------:R-:W-:Y:S01]  /*3060*/  FFMA.FTZ R11, R10, 1.4426950216293334961, R11 ;  /* 0x3fb8aa3b0a0b7823 */ /* 0x000fe2000001000b */
[----:B------:R-:W-:Y:S01]  /*3070*/  @P1 MOV R4, 0x7f800000 ;  /* 0x7f80000000041802 */ /* 0x000fe20000000f00 */
[----:B------:R-:W-:Y:S01]  /*3080*/  IMAD.SHL.U32 R7, R5, 0x2, RZ ;  /* 0x0000000205077824 */ /* 0x000fe200078e00ff */
[----:B------:R-:W-:Y:S01]  /*3090*/  SGXT.U32 R9, R9, 0x3 ;  /* 0x000000030909781a */ /* 0x000fe20000000000 */
[----:B------:R-:W-:Y:S01]  /*30a0*/  FADD R15, R8, R11 ;  /* 0x0000000b080f7221 */ /* 0x000fe20000000000 */
[----:B------:R-:W-:Y:S01]  /*30b0*/  LEA.HI R11, R2, 0x18, RZ, 0x1b ;  /* 0x00000018020b7811 */ /* 0x000fe200078fd8ff */
[C---:B------:R-:W-:Y:S01]  /*30c0*/  @P1 FFMA.FTZ R12, R32.reuse, R4, +INF ;  /* 0x7f800000200c1423 */ /* 0x040fe20000010004 */
[----:B-1----:R-:W-:Y:S01]  /*30d0*/  IADD3 R8, P3, P4, R7, UR5, R18 ;  /* 0x0000000507087c10 */ /* 0x002fe2000fc7e012 */
[----:B------:R-:W-:Y:S01]  /*30e0*/  IMAD.HI R4, R5, 0x2, RZ ;  /* 0x0000000205047827 */ /* 0x000fe200078e02ff */
[----:B------:R-:W-:Y:S01]  /*30f0*/  @P2 MOV R7, 0x7f800000 ;  /* 0x7f80000000072802 */ /* 0x000fe20000000f00 */
[----:B------:R-:W-:Y:S01]  /*3100*/  UIMAD.WIDE UR4, UR4, 0x2, URZ ;  /* 0x00000002040478a5 */ /* 0x000fe2000f8e02ff */
[----:B------:R-:W-:Y:S01]  /*3110*/  FSETP.NEU.AND P0, PT, R32, RZ, PT ;  /* 0x000000ff2000720b */ /* 0x000fe20003f0d000 */
[-C--:B---3--:R-:W-:Y:S01]  /*3120*/  IMAD R5, R9, R22.reuse, RZ ;  /* 0x0000001609057224 */ /* 0x088fe200078e02ff */
[C---:B------:R-:W-:Y:S01]  /*3130*/  FSETP.NEU.AND P1, PT, R34.reuse, RZ, PT ;  /* 0x000000ff2200720b */ /* 0x040fe20003f2d000 */
[----:B------:R-:W-:Y:S01]  /*3140*/  @P2 FFMA.FTZ R15, R34, R7, +INF ;  /* 0x7f800000220f2423 */ /* 0x000fe20000010007 */
[----:B------:R-:W-:Y:S01]  /*3150*/  IMAD R11, R11, R22, RZ ;  /* 0x000000160b0b7224 */ /* 0x000fe200078e02ff */
[----:B------:R-:W-:-:S02]  /*3160*/  IADD3.X R16, PT, PT, R4, UR5, R19, P3, P4 ;  /* 0x0000000504107c10 */ /* 0x000fc40009fe8413 */
[C---:B------:R-:W-:Y:S01]  /*3170*/  LEA R7, R22.reuse, R5, 0x3 ;  /* 0x0000000516077211 */ /* 0x040fe200078e18ff */
[----:B------:R-:W1:Y:S01]  /*3180*/  LDC.64 R18, c[0x0][0x3a0] ;  /* 0x0000e800ff127b82 */ /* 0x000e620000000a00 */
[-C--:B------:R-:W-:Y:S01]  /*3190*/  LEA R4, P2, R5, R8.reuse, 0x1 ;  /* 0x0000000805047211 */ /* 0x080fe200078408ff */
[----:B------:R-:W2:Y:S01]  /*31a0*/  LDCU UR4, c[0x0][0x3ec] ;  /* 0x00007d80ff0477ac */ /* 0x000ea20008000800 */
[----:B------:R-:W-:Y:S01]  /*31b0*/  LEA R6, P3, R7, R8, 0x1 ;  /* 0x0000000807067211 */ /* 0x000fe200078608ff */
[----:B------:R-:W-:Y:S01]  /*31c0*/  IMAD R9, R22, 0x8, R7 ;  /* 0x0000000816097824 */ /* 0x000fe200078e0207 */
[----:B------:R-:W-:Y:S02]  /*31d0*/  LEA.HI.X.SX32 R5, R5, R16, 0x1, P2 ;  /* 0x0000001005057211 */ /* 0x000fe400010f0eff */
[----:B------:R-:W-:Y:S02]  /*31e0*/  LEA R10, P4, R11, R8, 0x1 ;  /* 0x000000080b0a7211 */ /* 0x000fe400078808ff */
[----:B------:R-:W-:-:S02]  /*31f0*/  LEA.HI.X.SX32 R7, R7, R16, 0x1, P3 ;  /* 0x0000001007077211 */ /* 0x000fc400018f0eff */
[----:B------:R-:W-:Y:S02]  /*3200*/  LEA R8, P2, R9, R8, 0x1 ;  /* 0x0000000809087211 */ /* 0x000fe400078408ff */
[-C--:B------:R-:W-:Y:S02]  /*3210*/  LEA.HI.X.SX32 R11, R11, R16.reuse, 0x1, P4 ;  /* 0x000000100b0b7211 */ /* 0x080fe400020f0eff */
[----:B0-----:R-:W-:Y:S01]  /*3220*/  PRMT R20, R30, 0x7632, R20 ;  /* 0x000076321e147816 */ /* 0x001fe20000000014 */
[----:B------:R0:W-:Y:S01]  /*3230*/  STG.E.U16 desc[UR14][R4.64], R30 ;  /* 0x0000001e04007986 */ /* 0x0001e2000c10150e */
[----:B------:R-:W-:Y:S02]  /*3240*/  LEA.HI.X.SX32 R9, R9, R16, 0x1, P2 ;  /* 0x0000001009097211 */ /* 0x000fe400010f0eff */
[----:B------:R-:W-:Y:S01]  /*3250*/  FSEL R17, R12, -INF , P0 ;  /* 0xff8000000c117808 */ /* 0x000fe20000000000 */
[----:B------:R3:W-:Y:S01]  /*3260*/  STG.E.U16 desc[UR14][R6.64], R20 ;  /* 0x0000001406007986 */ /* 0x0007e2000c10150e */
[----:B------:R-:W-:Y:S01]  /*3270*/  FSEL R12, R15, -INF , P1 ;  /* 0xff8000000f0c7808 */ /* 0x000fe20000800000 */
[----:B--2---:R-:W-:Y:S01]  /*3280*/  UIMAD UR4, UR8, UR4, URZ ;  /* 0x00000004080472a4 */ /* 0x004fe2000f8e02ff */
[C---:B------:R-:W-:Y:S01]  /*3290*/  LOP3.LUT P0, RZ, R2.reuse, 0xe0, RZ, 0xc0, !PT ;  /* 0x000000e002ff7812 */ /* 0x040fe2000780c0ff */
[----:B------:R2:W-:Y:S01]  /*32a0*/  STG.E.U16 desc[UR14][R8.64], R31 ;  /* 0x0000001f08007986 */ /* 0x0005e2000c10150e */
[----:B------:R-:W-:Y:S01]  /*32b0*/  SHF.L.U32 R2, R2, 0x1, RZ ;  /* 0x0000000102027819 */ /* 0x000fe200000006ff */
[----:B------:R-:W-:Y:S01]  /*32c0*/  FFMA R14, R17, 0.69314718246459960938, R14 ;  /* 0x3f317218110e7823 */ /* 0x000fe2000000000e */
[----:B------:R-:W-:Y:S01]  /*32d0*/  FFMA R15, R12, 0.69314718246459960938, R13 ;  /* 0x3f3172180c0f7823 */ /* 0x000fe2000000000d */
[----:B------:R-:W-:Y:S01]  /*32e0*/  USHF.L.U32 UR7, UR4, 0x2, URZ ;  /* 0x0000000204077899 */ /* 0x000fe200080006ff */
[----:B------:R-:W-:Y:S01]  /*32f0*/  LOP3.LUT R2, R2, 0x78, RZ, 0xc0, !PT ;  /* 0x0000007802027812 */ /* 0x000fe200078ec0ff */
[----:B------:R-:W-:Y:S01]  /*3300*/  UIMAD.WIDE UR4, UR4, 0x4, URZ ;  /* 0x00000004040478a5 */ /* 0x000fe2000f8e02ff */
[C---:B0-----:R-:W-:Y:S01]  /*3310*/  SHF.L.U32 R5, R0.reuse, 0x2, RZ ;  /* 0x0000000200057819 */ /* 0x041fe200000006ff */
[----:B------:R-:W-:Y:S01]  /*3320*/  IMAD.HI R0, R0, 0x4, RZ ;  /* 0x0000000400007827 */ /* 0x000fe200078e02ff */
[----:B---3--:R-:W-:-:S02]  /*3330*/  PRMT R7, R31, 0x7632, R7 ;  /* 0x000076321f077816 */ /* 0x008fc40000000007 */
[----:B-1----:R-:W-:-:S03]  /*3340*/  IADD3 R4, P1, P2, R5, UR7, R18 ;  /* 0x0000000705047c10 */ /* 0x002fc6000fa3e012 */
[----:B------:R2:W-:Y:S01]  /*3350*/  STG.E.U16 desc[UR14][R10.64], R7 ;  /* 0x000000070a007986 */ /* 0x0005e2000c10150e */
[----:B------:R-:W-:Y:S01]  /*3360*/  IADD3.X R5, PT, PT, R0, UR5, R19, P1, P2 ;  /* 0x0000000500057c10 */ /* 0x000fe20008fe4413 */
[----:B------:R-:W-:Y:S06]  /*3370*/  BAR.SYNC.DEFER_BLOCKING 0x0 ;  /* 0x0000000000007b1d */ /* 0x000fec0000010000 */
[----:B------:R2:W-:Y:S02]  /*3380*/  STS.64 [R2+UR6], R14 ;  /* 0x0000000e02007988 */ /* 0x0005e40008000a06 */
[----:B------:R-:W-:Y:S06]  /*3390*/  BAR.SYNC.DEFER_BLOCKING 0x0 ;  /* 0x0000000000007b1d */ /* 0x000fec0000010000 */
[----:B------:R-:W-:Y:S05]  /*33a0*/  @P0 EXIT ;  /* 0x000000000000094d */ /* 0x000fea0003800000 */
[----:B------:R-:W0:Y:S04]  /*33b0*/  LDS R3, [R3] ;  /* 0x0000000003037984 */ /* 0x000e280000000800 */
[----:B0-----:R-:W-:Y:S01]  /*33c0*/  STG.E desc[UR14][R4.64], R3 ;  /* 0x0000000304007986 */ /* 0x001fe2000c10190e */
[----:B------:R-:W-:Y:S05]  /*33d0*/  EXIT ;  /* 0x000000000000794d */ /* 0x000fea0003800000 */
.L_x_2:
[----:B------:R-:W-:-:S00]  /*33e0*/  BRA `(.L_x_2) ;  /* 0xfffffffc00fc7947 */ /* 0x000fc0000383ffff */
[----:B------:R-:W-:-:S00]  /*33f0*/  NOP ;  /* 0x0000000000007918 */ /* 0x000fc00000000000 */
        /* <DEDUP_REMOVED lines=8> */
.L_x_3:


//--------------------- .nv.global.init           --------------------------
	.section	.nv.global.init,"aw",@progbits
.nv.global.init:
	.type		_$_str,@object
	.size		_$_str,(.L_0 - _$_str)
_$_str:
        /*0000*/ 	.byte	0x5f, 0x5f, 0x43, 0x55, 0x44, 0x41, 0x5f, 0x46, 0x54, 0x5a, 0x00
.L_0:


//--------------------- .nv.shared.attn_fwd       --------------------------
	.section	.nv.shared.attn_fwd,"aw",@nobits
	.sectionflags	@""
	.align	16
	.zero		1024


//--------------------- .nv.shared.reserved.0     --------------------------
	.section	.nv.shared.reserved.0,"aw",@nobits
	.weak		__nv_reservedSMEM_offset_0_alias
	.size		__nv_reservedSMEM_offset_0_alias, 0, 64
	.other		__nv_reservedSMEM_offset_0_alias,@"STO_CUDA_RESERVED_SHARED STV_DEFAULT"
__nv_reservedSMEM_offset_0_alias:
	.zero		0
	.zero		64


//--------------------- .nv.constant0.attn_fwd    --------------------------
	.section	.nv.constant0.attn_fwd,"a",@progbits
	.sectionflags	@""
	.align	4
.nv.constant0.attn_fwd:
	.zero		1032


//--------------------- SYMBOLS --------------------------

	.type		.nv.reservedSmem.offset0,@object
	.size		.nv.reservedSmem.offset0,0x4
	.type		.nv.reservedSmem.cap,@object
	.size		.nv.reservedSmem.cap,0x4
